//
// Generated by NVIDIA NVVM Compiler
//
// Compiler Build ID: CL-36424714
// Cuda compilation tools, release 13.0, V13.0.88
// Based on NVVM 20.0.0
//

.version 9.0
.target sm_100
.address_size 64

	// .globl	_Z22titans_backward_kernelPKfS0_S0_S0_S0_S0_S0_S0_S0_PfS1_S1_S1_S1_S1_S1_S1_ii
.extern .shared .align 16 .b8 smem[];

.visible .entry _Z22titans_backward_kernelPKfS0_S0_S0_S0_S0_S0_S0_S0_PfS1_S1_S1_S1_S1_S1_S1_ii(
	.param .u64 .ptr .align 1 _Z22titans_backward_kernelPKfS0_S0_S0_S0_S0_S0_S0_S0_PfS1_S1_S1_S1_S1_S1_S1_ii_param_0,
	.param .u64 .ptr .align 1 _Z22titans_backward_kernelPKfS0_S0_S0_S0_S0_S0_S0_S0_PfS1_S1_S1_S1_S1_S1_S1_ii_param_1,
	.param .u64 .ptr .align 1 _Z22titans_backward_kernelPKfS0_S0_S0_S0_S0_S0_S0_S0_PfS1_S1_S1_S1_S1_S1_S1_ii_param_2,
	.param .u64 .ptr .align 1 _Z22titans_backward_kernelPKfS0_S0_S0_S0_S0_S0_S0_S0_PfS1_S1_S1_S1_S1_S1_S1_ii_param_3,
	.param .u64 .ptr .align 1 _Z22titans_backward_kernelPKfS0_S0_S0_S0_S0_S0_S0_S0_PfS1_S1_S1_S1_S1_S1_S1_ii_param_4,
	.param .u64 .ptr .align 1 _Z22titans_backward_kernelPKfS0_S0_S0_S0_S0_S0_S0_S0_PfS1_S1_S1_S1_S1_S1_S1_ii_param_5,
	.param .u64 .ptr .align 1 _Z22titans_backward_kernelPKfS0_S0_S0_S0_S0_S0_S0_S0_PfS1_S1_S1_S1_S1_S1_S1_ii_param_6,
	.param .u64 .ptr .align 1 _Z22titans_backward_kernelPKfS0_S0_S0_S0_S0_S0_S0_S0_PfS1_S1_S1_S1_S1_S1_S1_ii_param_7,
	.param .u64 .ptr .align 1 _Z22titans_backward_kernelPKfS0_S0_S0_S0_S0_S0_S0_S0_PfS1_S1_S1_S1_S1_S1_S1_ii_param_8,
	.param .u64 .ptr .align 1 _Z22titans_backward_kernelPKfS0_S0_S0_S0_S0_S0_S0_S0_PfS1_S1_S1_S1_S1_S1_S1_ii_param_9,
	.param .u64 .ptr .align 1 _Z22titans_backward_kernelPKfS0_S0_S0_S0_S0_S0_S0_S0_PfS1_S1_S1_S1_S1_S1_S1_ii_param_10,
	.param .u64 .ptr .align 1 _Z22titans_backward_kernelPKfS0_S0_S0_S0_S0_S0_S0_S0_PfS1_S1_S1_S1_S1_S1_S1_ii_param_11,
	.param .u64 .ptr .align 1 _Z22titans_backward_kernelPKfS0_S0_S0_S0_S0_S0_S0_S0_PfS1_S1_S1_S1_S1_S1_S1_ii_param_12,
	.param .u64 .ptr .align 1 _Z22titans_backward_kernelPKfS0_S0_S0_S0_S0_S0_S0_S0_PfS1_S1_S1_S1_S1_S1_S1_ii_param_13,
	.param .u64 .ptr .align 1 _Z22titans_backward_kernelPKfS0_S0_S0_S0_S0_S0_S0_S0_PfS1_S1_S1_S1_S1_S1_S1_ii_param_14,
	.param .u64 .ptr .align 1 _Z22titans_backward_kernelPKfS0_S0_S0_S0_S0_S0_S0_S0_PfS1_S1_S1_S1_S1_S1_S1_ii_param_15,
	.param .u64 .ptr .align 1 _Z22titans_backward_kernelPKfS0_S0_S0_S0_S0_S0_S0_S0_PfS1_S1_S1_S1_S1_S1_S1_ii_param_16,
	.param .u32 _Z22titans_backward_kernelPKfS0_S0_S0_S0_S0_S0_S0_S0_PfS1_S1_S1_S1_S1_S1_S1_ii_param_17,
	.param .u32 _Z22titans_backward_kernelPKfS0_S0_S0_S0_S0_S0_S0_S0_PfS1_S1_S1_S1_S1_S1_S1_ii_param_18
)
{
	.reg .pred 	%p<78>;
	.reg .b32 	%r<290>;
	.reg .b32 	%f<594>;
	.reg .b64 	%rd<227>;

	ld.param.u64 	%rd29, [_Z22titans_backward_kernelPKfS0_S0_S0_S0_S0_S0_S0_S0_PfS1_S1_S1_S1_S1_S1_S1_ii_param_2];
	ld.param.u64 	%rd42, [_Z22titans_backward_kernelPKfS0_S0_S0_S0_S0_S0_S0_S0_PfS1_S1_S1_S1_S1_S1_S1_ii_param_6];
	ld.param.u64 	%rd33, [_Z22titans_backward_kernelPKfS0_S0_S0_S0_S0_S0_S0_S0_PfS1_S1_S1_S1_S1_S1_S1_ii_param_7];
	ld.param.u64 	%rd43, [_Z22titans_backward_kernelPKfS0_S0_S0_S0_S0_S0_S0_S0_PfS1_S1_S1_S1_S1_S1_S1_ii_param_8];
	ld.param.u64 	%rd34, [_Z22titans_backward_kernelPKfS0_S0_S0_S0_S0_S0_S0_S0_PfS1_S1_S1_S1_S1_S1_S1_ii_param_9];
	ld.param.u64 	%rd35, [_Z22titans_backward_kernelPKfS0_S0_S0_S0_S0_S0_S0_S0_PfS1_S1_S1_S1_S1_S1_S1_ii_param_10];
	ld.param.u64 	%rd36, [_Z22titans_backward_kernelPKfS0_S0_S0_S0_S0_S0_S0_S0_PfS1_S1_S1_S1_S1_S1_S1_ii_param_11];
	ld.param.u64 	%rd37, [_Z22titans_backward_kernelPKfS0_S0_S0_S0_S0_S0_S0_S0_PfS1_S1_S1_S1_S1_S1_S1_ii_param_12];
	ld.param.u32 	%r251, [_Z22titans_backward_kernelPKfS0_S0_S0_S0_S0_S0_S0_S0_PfS1_S1_S1_S1_S1_S1_S1_ii_param_17];
	ld.param.u32 	%r111, [_Z22titans_backward_kernelPKfS0_S0_S0_S0_S0_S0_S0_S0_PfS1_S1_S1_S1_S1_S1_S1_ii_param_18];
	cvta.to.global.u64 	%rd1, %rd43;
	cvta.to.global.u64 	%rd2, %rd42;
	mov.u32 	%r289, %tid.x;
	mul.lo.s32 	%r2, %r111, %r111;
	shl.b32 	%r112, %r2, 2;
	mov.u32 	%r113, smem;
	add.s32 	%r3, %r113, %r112;
	shl.b32 	%r4, %r111, 2;
	setp.ge.u32 	%p1, %r289, %r2;
	@%p1 bra 	$L__BB0_3;
	mov.u32 	%r5, %ntid.x;
	mov.u32 	%r250, %r289;
$L__BB0_2:
	shl.b32 	%r114, %r250, 2;
	add.s32 	%r116, %r113, %r114;
	mov.b32 	%r117, 0;
	st.shared.u32 	[%r116], %r117;
	add.s32 	%r118, %r3, %r114;
	st.shared.u32 	[%r118], %r117;
	add.s32 	%r250, %r250, %r5;
	setp.lt.s32 	%p2, %r250, %r2;
	@%p2 bra 	$L__BB0_2;
$L__BB0_3:
	bar.sync 	0;
	setp.lt.s32 	%p3, %r251, 1;
	@%p3 bra 	$L__BB0_118;
	add.s32 	%r120, %r3, %r112;
	add.s32 	%r8, %r120, %r4;
	add.s32 	%r9, %r8, %r4;
	add.s32 	%r10, %r9, %r4;
	mov.u32 	%r11, %ntid.x;
	shl.b32 	%r122, %r289, 2;
	add.s32 	%r12, %r10, %r122;
	mul.lo.s32 	%r13, %r111, %r289;
	add.s32 	%r14, %r120, %r122;
	add.s32 	%r15, %r111, -1;
	and.b32  	%r16, %r111, 7;
	add.s32 	%r17, %r16, -1;
	and.b32  	%r18, %r111, 3;
	and.b32  	%r19, %r111, 15;
	add.s32 	%r20, %r19, -1;
	and.b32  	%r21, %r111, -8;
	and.b32  	%r22, %r111, 1;
	and.b32  	%r23, %r111, -16;
	neg.s32 	%r24, %r21;
	shl.b32 	%r25, %r111, 3;
	mad.lo.s32 	%r26, %r111, 7, %r289;
	mad.lo.s32 	%r27, %r111, 6, %r289;
	mad.lo.s32 	%r28, %r111, 5, %r289;
	mad.lo.s32 	%r29, %r111, 3, %r289;
	shl.b32 	%r123, %r111, 1;
	add.s32 	%r30, %r289, %r123;
	add.s32 	%r31, %r289, %r111;
	cvta.to.global.u64 	%rd3, %rd36;
	cvta.to.global.u64 	%rd4, %rd37;
	cvta.to.global.u64 	%rd5, %rd34;
	cvta.to.global.u64 	%rd6, %rd35;
	cvta.to.global.u64 	%rd7, %rd33;
	cvta.to.global.u64 	%rd8, %rd29;
$L__BB0_5:
	ld.param.u64 	%rd221, [_Z22titans_backward_kernelPKfS0_S0_S0_S0_S0_S0_S0_S0_PfS1_S1_S1_S1_S1_S1_S1_ii_param_5];
	ld.param.u64 	%rd220, [_Z22titans_backward_kernelPKfS0_S0_S0_S0_S0_S0_S0_S0_PfS1_S1_S1_S1_S1_S1_S1_ii_param_4];
	ld.param.u64 	%rd219, [_Z22titans_backward_kernelPKfS0_S0_S0_S0_S0_S0_S0_S0_PfS1_S1_S1_S1_S1_S1_S1_ii_param_3];
	setp.ge.u32 	%p4, %r289, %r2;
	add.s32 	%r34, %r251, -1;
	mul.lo.s32 	%r124, %r34, %r111;
	cvt.s64.s32 	%rd11, %r124;
	mul.wide.s32 	%rd44, %r124, 4;
	add.s64 	%rd12, %rd1, %rd44;
	mul.lo.s32 	%r125, %r34, %r2;
	cvt.s64.s32 	%rd13, %r125;
	mul.lo.s32 	%r126, %r251, %r2;
	cvt.u64.u32 	%rd14, %r126;
	cvta.to.global.u64 	%rd45, %rd219;
	mul.wide.u32 	%rd46, %r34, 4;
	add.s64 	%rd47, %rd45, %rd46;
	ld.global.nc.f32 	%f1, [%rd47];
	cvta.to.global.u64 	%rd48, %rd220;
	add.s64 	%rd49, %rd48, %rd46;
	ld.global.nc.f32 	%f2, [%rd49];
	cvta.to.global.u64 	%rd50, %rd221;
	add.s64 	%rd51, %rd50, %rd46;
	ld.global.nc.f32 	%f3, [%rd51];
	@%p4 bra 	$L__BB0_8;
	mov.u32 	%r252, %r289;
$L__BB0_7:
	div.s32 	%r127, %r252, %r111;
	mul.lo.s32 	%r128, %r127, %r111;
	sub.s32 	%r129, %r252, %r128;
	mul.wide.s32 	%rd52, %r127, 4;
	add.s64 	%rd53, %rd12, %rd52;
	ld.global.nc.f32 	%f82, [%rd53];
	cvt.s64.s32 	%rd54, %r129;
	add.s64 	%rd55, %rd54, %rd11;
	shl.b64 	%rd56, %rd55, 2;
	add.s64 	%rd57, %rd8, %rd56;
	ld.global.nc.f32 	%f83, [%rd57];
	shl.b32 	%r130, %r252, 2;
	mov.u32 	%r131, smem;
	add.s32 	%r132, %r131, %r130;
	ld.shared.f32 	%f84, [%r132];
	fma.rn.f32 	%f85, %f82, %f83, %f84;
	st.shared.f32 	[%r132], %f85;
	add.s32 	%r252, %r252, %r11;
	setp.lt.s32 	%p5, %r252, %r2;
	@%p5 bra 	$L__BB0_7;
$L__BB0_8:
	setp.ge.s32 	%p6, %r289, %r111;
	bar.sync 	0;
	@%p6 bra 	$L__BB0_21;
	setp.lt.u32 	%p7, %r15, 7;
	mov.f32 	%f555, 0f00000000;
	mov.b32 	%r263, 0;
	@%p7 bra 	$L__BB0_12;
	add.s32 	%r256, %r289, %r4;
	shl.b64 	%rd58, %rd11, 2;
	add.s64 	%rd59, %rd1, %rd58;
	add.s64 	%rd226, %rd59, 16;
	mov.f32 	%f555, 0f00000000;
	mov.u32 	%r253, %r31;
	mov.u32 	%r254, %r30;
	mov.u32 	%r255, %r29;
	mov.u32 	%r257, %r28;
	mov.u32 	%r258, %r27;
	mov.u32 	%r259, %r26;
	mov.u32 	%r260, %r289;
	mov.u32 	%r261, %r24;
$L__BB0_11:
	.pragma "nounroll";
	cvt.s64.s32 	%rd60, %r260;
	add.s64 	%rd61, %rd60, %rd14;
	shl.b64 	%rd62, %rd61, 2;
	add.s64 	%rd63, %rd2, %rd62;
	ld.global.nc.f32 	%f89, [%rd63];
	ld.global.nc.f32 	%f90, [%rd226+-16];
	fma.rn.f32 	%f91, %f89, %f90, %f555;
	cvt.s64.s32 	%rd64, %r253;
	add.s64 	%rd65, %rd64, %rd14;
	shl.b64 	%rd66, %rd65, 2;
	add.s64 	%rd67, %rd2, %rd66;
	ld.global.nc.f32 	%f92, [%rd67];
	ld.global.nc.f32 	%f93, [%rd226+-12];
	fma.rn.f32 	%f94, %f92, %f93, %f91;
	cvt.s64.s32 	%rd68, %r254;
	add.s64 	%rd69, %rd68, %rd14;
	shl.b64 	%rd70, %rd69, 2;
	add.s64 	%rd71, %rd2, %rd70;
	ld.global.nc.f32 	%f95, [%rd71];
	ld.global.nc.f32 	%f96, [%rd226+-8];
	fma.rn.f32 	%f97, %f95, %f96, %f94;
	cvt.s64.s32 	%rd72, %r255;
	add.s64 	%rd73, %rd72, %rd14;
	shl.b64 	%rd74, %rd73, 2;
	add.s64 	%rd75, %rd2, %rd74;
	ld.global.nc.f32 	%f98, [%rd75];
	ld.global.nc.f32 	%f99, [%rd226+-4];
	fma.rn.f32 	%f100, %f98, %f99, %f97;
	cvt.s64.s32 	%rd76, %r256;
	add.s64 	%rd77, %rd76, %rd14;
	shl.b64 	%rd78, %rd77, 2;
	add.s64 	%rd79, %rd2, %rd78;
	ld.global.nc.f32 	%f101, [%rd79];
	ld.global.nc.f32 	%f102, [%rd226];
	fma.rn.f32 	%f103, %f101, %f102, %f100;
	cvt.s64.s32 	%rd80, %r257;
	add.s64 	%rd81, %rd80, %rd14;
	shl.b64 	%rd82, %rd81, 2;
	add.s64 	%rd83, %rd2, %rd82;
	ld.global.nc.f32 	%f104, [%rd83];
	ld.global.nc.f32 	%f105, [%rd226+4];
	fma.rn.f32 	%f106, %f104, %f105, %f103;
	cvt.s64.s32 	%rd84, %r258;
	add.s64 	%rd85, %rd84, %rd14;
	shl.b64 	%rd86, %rd85, 2;
	add.s64 	%rd87, %rd2, %rd86;
	ld.global.nc.f32 	%f107, [%rd87];
	ld.global.nc.f32 	%f108, [%rd226+8];
	fma.rn.f32 	%f109, %f107, %f108, %f106;
	cvt.s64.s32 	%rd88, %r259;
	add.s64 	%rd89, %rd88, %rd14;
	shl.b64 	%rd90, %rd89, 2;
	add.s64 	%rd91, %rd2, %rd90;
	ld.global.nc.f32 	%f110, [%rd91];
	ld.global.nc.f32 	%f111, [%rd226+12];
	fma.rn.f32 	%f555, %f110, %f111, %f109;
	add.s32 	%r261, %r261, 8;
	add.s32 	%r260, %r260, %r25;
	add.s32 	%r259, %r259, %r25;
	add.s32 	%r258, %r258, %r25;
	add.s32 	%r257, %r257, %r25;
	add.s32 	%r256, %r256, %r25;
	add.s32 	%r255, %r255, %r25;
	add.s32 	%r254, %r254, %r25;
	add.s64 	%rd226, %rd226, 32;
	add.s32 	%r253, %r253, %r25;
	setp.ne.s32 	%p8, %r261, 0;
	mov.u32 	%r263, %r21;
	@%p8 bra 	$L__BB0_11;
$L__BB0_12:
	setp.eq.s32 	%p9, %r16, 0;
	@%p9 bra 	$L__BB0_20;
	setp.lt.u32 	%p10, %r17, 3;
	@%p10 bra 	$L__BB0_15;
	mad.lo.s32 	%r134, %r263, %r111, %r289;
	cvt.s64.s32 	%rd92, %r134;
	add.s64 	%rd93, %rd92, %rd14;
	shl.b64 	%rd94, %rd93, 2;
	add.s64 	%rd95, %rd2, %rd94;
	ld.global.nc.f32 	%f113, [%rd95];
	mul.wide.u32 	%rd96, %r263, 4;
	add.s64 	%rd97, %rd12, %rd96;
	ld.global.nc.f32 	%f114, [%rd97];
	fma.rn.f32 	%f115, %f113, %f114, %f555;
	add.s32 	%r135, %r134, %r111;
	cvt.s64.s32 	%rd98, %r135;
	add.s64 	%rd99, %rd98, %rd14;
	shl.b64 	%rd100, %rd99, 2;
	add.s64 	%rd101, %rd2, %rd100;
	ld.global.nc.f32 	%f116, [%rd101];
	ld.global.nc.f32 	%f117, [%rd97+4];
	fma.rn.f32 	%f118, %f116, %f117, %f115;
	add.s32 	%r136, %r135, %r111;
	cvt.s64.s32 	%rd102, %r136;
	add.s64 	%rd103, %rd102, %rd14;
	shl.b64 	%rd104, %rd103, 2;
	add.s64 	%rd105, %rd2, %rd104;
	ld.global.nc.f32 	%f119, [%rd105];
	ld.global.nc.f32 	%f120, [%rd97+8];
	fma.rn.f32 	%f121, %f119, %f120, %f118;
	add.s32 	%r137, %r136, %r111;
	cvt.s64.s32 	%rd106, %r137;
	add.s64 	%rd107, %rd106, %rd14;
	shl.b64 	%rd108, %rd107, 2;
	add.s64 	%rd109, %rd2, %rd108;
	ld.global.nc.f32 	%f122, [%rd109];
	ld.global.nc.f32 	%f123, [%rd97+12];
	fma.rn.f32 	%f555, %f122, %f123, %f121;
	add.s32 	%r263, %r263, 4;
$L__BB0_15:
	setp.eq.s32 	%p11, %r18, 0;
	@%p11 bra 	$L__BB0_20;
	setp.eq.s32 	%p12, %r18, 1;
	@%p12 bra 	$L__BB0_18;
	mad.lo.s32 	%r138, %r263, %r111, %r289;
	cvt.s64.s32 	%rd110, %r138;
	add.s64 	%rd111, %rd110, %rd14;
	shl.b64 	%rd112, %rd111, 2;
	add.s64 	%rd113, %rd2, %rd112;
	ld.global.nc.f32 	%f125, [%rd113];
	mul.wide.u32 	%rd114, %r263, 4;
	add.s64 	%rd115, %rd12, %rd114;
	ld.global.nc.f32 	%f126, [%rd115];
	fma.rn.f32 	%f127, %f125, %f126, %f555;
	add.s32 	%r139, %r138, %r111;
	cvt.s64.s32 	%rd116, %r139;
	add.s64 	%rd117, %rd116, %rd14;
	shl.b64 	%rd118, %rd117, 2;
	add.s64 	%rd119, %rd2, %rd118;
	ld.global.nc.f32 	%f128, [%rd119];
	ld.global.nc.f32 	%f129, [%rd115+4];
	fma.rn.f32 	%f555, %f128, %f129, %f127;
	add.s32 	%r263, %r263, 2;
$L__BB0_18:
	setp.eq.s32 	%p13, %r22, 0;
	@%p13 bra 	$L__BB0_20;
	mad.lo.s32 	%r140, %r263, %r111, %r289;
	cvt.s64.s32 	%rd120, %r140;
	add.s64 	%rd121, %rd120, %rd14;
	shl.b64 	%rd122, %rd121, 2;
	add.s64 	%rd123, %rd2, %rd122;
	ld.global.nc.f32 	%f130, [%rd123];
	mul.wide.u32 	%rd124, %r263, 4;
	add.s64 	%rd125, %rd12, %rd124;
	ld.global.nc.f32 	%f131, [%rd125];
	fma.rn.f32 	%f555, %f130, %f131, %f555;
$L__BB0_20:
	cvt.u32.u64 	%r141, %rd11;
	add.s32 	%r142, %r141, %r289;
	mul.wide.s32 	%rd126, %r142, 4;
	add.s64 	%rd127, %rd3, %rd126;
	st.global.f32 	[%rd127], %f555;
$L__BB0_21:
	bar.sync 	0;
	@%p4 bra 	$L__BB0_24;
	mov.u32 	%r265, %r289;
$L__BB0_23:
	shl.b32 	%r143, %r265, 2;
	mov.u32 	%r144, smem;
	add.s32 	%r145, %r144, %r143;
	ld.shared.f32 	%f132, [%r145];
	add.s32 	%r146, %r3, %r143;
	ld.shared.f32 	%f133, [%r146];
	add.f32 	%f134, %f132, %f133;
	st.shared.f32 	[%r146], %f134;
	add.s32 	%r265, %r265, %r11;
	setp.lt.s32 	%p15, %r265, %r2;
	@%p15 bra 	$L__BB0_23;
$L__BB0_24:
	shl.b64 	%rd128, %rd13, 2;
	add.s64 	%rd18, %rd2, %rd128;
	bar.sync 	0;
	mov.f32 	%f557, 0f00000000;
	@%p4 bra 	$L__BB0_27;
	mov.f32 	%f557, 0f00000000;
	mov.u32 	%r266, %r289;
$L__BB0_26:
	mul.wide.s32 	%rd129, %r266, 4;
	add.s64 	%rd130, %rd18, %rd129;
	ld.global.nc.f32 	%f137, [%rd130];
	shl.b32 	%r147, %r266, 2;
	mov.u32 	%r148, smem;
	add.s32 	%r149, %r148, %r147;
	ld.shared.f32 	%f138, [%r149];
	fma.rn.f32 	%f557, %f137, %f138, %f557;
	add.s32 	%r266, %r266, %r11;
	setp.lt.s32 	%p17, %r266, %r2;
	@%p17 bra 	$L__BB0_26;
$L__BB0_27:
	setp.lt.u32 	%p18, %r11, 2;
	st.shared.f32 	[%r12], %f557;
	bar.sync 	0;
	@%p18 bra 	$L__BB0_32;
	mov.u32 	%r267, %r11;
$L__BB0_29:
	shr.u32 	%r66, %r267, 1;
	setp.ge.u32 	%p19, %r289, %r66;
	@%p19 bra 	$L__BB0_31;
	shl.b32 	%r150, %r66, 2;
	add.s32 	%r151, %r12, %r150;
	ld.shared.f32 	%f139, [%r151];
	ld.shared.f32 	%f140, [%r12];
	add.f32 	%f141, %f139, %f140;
	st.shared.f32 	[%r12], %f141;
$L__BB0_31:
	bar.sync 	0;
	setp.gt.u32 	%p20, %r267, 3;
	mov.u32 	%r267, %r66;
	@%p20 bra 	$L__BB0_29;
$L__BB0_32:
	setp.ne.s32 	%p21, %r289, 0;
	@%p21 bra 	$L__BB0_34;
	ld.shared.f32 	%f142, [%r10];
	neg.f32 	%f143, %f142;
	mul.wide.u32 	%rd131, %r34, 4;
	add.s64 	%rd132, %rd4, %rd131;
	st.global.f32 	[%rd132], %f143;
$L__BB0_34:
	bar.sync 	0;
	mov.f32 	%f559, 0f00000000;
	@%p4 bra 	$L__BB0_37;
	mov.f32 	%f559, 0f00000000;
	mov.u32 	%r268, %r289;
$L__BB0_36:
	cvt.s64.s32 	%rd133, %r268;
	add.s64 	%rd134, %rd133, %rd13;
	shl.b64 	%rd135, %rd134, 2;
	add.s64 	%rd136, %rd7, %rd135;
	ld.global.nc.f32 	%f146, [%rd136];
	shl.b32 	%r152, %r268, 2;
	add.s32 	%r153, %r3, %r152;
	ld.shared.f32 	%f147, [%r153];
	fma.rn.f32 	%f559, %f146, %f147, %f559;
	add.s32 	%r268, %r268, %r11;
	setp.lt.s32 	%p23, %r268, %r2;
	@%p23 bra 	$L__BB0_36;
$L__BB0_37:
	st.shared.f32 	[%r12], %f559;
	bar.sync 	0;
	@%p18 bra 	$L__BB0_42;
	mov.u32 	%r269, %r11;
$L__BB0_39:
	shr.u32 	%r70, %r269, 1;
	setp.ge.u32 	%p25, %r289, %r70;
	@%p25 bra 	$L__BB0_41;
	shl.b32 	%r154, %r70, 2;
	add.s32 	%r155, %r12, %r154;
	ld.shared.f32 	%f148, [%r155];
	ld.shared.f32 	%f149, [%r12];
	add.f32 	%f150, %f148, %f149;
	st.shared.f32 	[%r12], %f150;
$L__BB0_41:
	bar.sync 	0;
	setp.gt.u32 	%p26, %r269, 3;
	mov.u32 	%r269, %r70;
	@%p26 bra 	$L__BB0_39;
$L__BB0_42:
	@%p21 bra 	$L__BB0_44;
	ld.param.u64 	%rd223, [_Z22titans_backward_kernelPKfS0_S0_S0_S0_S0_S0_S0_S0_PfS1_S1_S1_S1_S1_S1_S1_ii_param_14];
	ld.shared.f32 	%f151, [%r10];
	cvta.to.global.u64 	%rd137, %rd223;
	mul.wide.u32 	%rd138, %r34, 4;
	add.s64 	%rd139, %rd137, %rd138;
	st.global.f32 	[%rd139], %f151;
$L__BB0_44:
	ld.param.u64 	%rd217, [_Z22titans_backward_kernelPKfS0_S0_S0_S0_S0_S0_S0_S0_PfS1_S1_S1_S1_S1_S1_S1_ii_param_0];
	cvta.to.global.u64 	%rd140, %rd217;
	shl.b64 	%rd141, %rd11, 2;
	add.s64 	%rd19, %rd140, %rd141;
	bar.sync 	0;
	@%p6 bra 	$L__BB0_59;
	setp.lt.u32 	%p29, %r15, 15;
	mov.f32 	%f567, 0f00000000;
	mov.b32 	%r272, 0;
	@%p29 bra 	$L__BB0_48;
	mov.f32 	%f567, 0f00000000;
	mov.b32 	%r270, 0;
$L__BB0_47:
	.pragma "nounroll";
	add.s32 	%r158, %r270, %r13;
	mul.wide.s32 	%rd142, %r158, 4;
	add.s64 	%rd143, %rd18, %rd142;
	ld.global.nc.f32 	%f155, [%rd143];
	mul.wide.u32 	%rd144, %r270, 4;
	add.s64 	%rd145, %rd19, %rd144;
	ld.global.nc.f32 	%f156, [%rd145];
	fma.rn.f32 	%f157, %f155, %f156, %f567;
	ld.global.nc.f32 	%f158, [%rd143+4];
	ld.global.nc.f32 	%f159, [%rd145+4];
	fma.rn.f32 	%f160, %f158, %f159, %f157;
	ld.global.nc.f32 	%f161, [%rd143+8];
	ld.global.nc.f32 	%f162, [%rd145+8];
	fma.rn.f32 	%f163, %f161, %f162, %f160;
	ld.global.nc.f32 	%f164, [%rd143+12];
	ld.global.nc.f32 	%f165, [%rd145+12];
	fma.rn.f32 	%f166, %f164, %f165, %f163;
	ld.global.nc.f32 	%f167, [%rd143+16];
	ld.global.nc.f32 	%f168, [%rd145+16];
	fma.rn.f32 	%f169, %f167, %f168, %f166;
	ld.global.nc.f32 	%f170, [%rd143+20];
	ld.global.nc.f32 	%f171, [%rd145+20];
	fma.rn.f32 	%f172, %f170, %f171, %f169;
	ld.global.nc.f32 	%f173, [%rd143+24];
	ld.global.nc.f32 	%f174, [%rd145+24];
	fma.rn.f32 	%f175, %f173, %f174, %f172;
	ld.global.nc.f32 	%f176, [%rd143+28];
	ld.global.nc.f32 	%f177, [%rd145+28];
	fma.rn.f32 	%f178, %f176, %f177, %f175;
	ld.global.nc.f32 	%f179, [%rd143+32];
	ld.global.nc.f32 	%f180, [%rd145+32];
	fma.rn.f32 	%f181, %f179, %f180, %f178;
	ld.global.nc.f32 	%f182, [%rd143+36];
	ld.global.nc.f32 	%f183, [%rd145+36];
	fma.rn.f32 	%f184, %f182, %f183, %f181;
	ld.global.nc.f32 	%f185, [%rd143+40];
	ld.global.nc.f32 	%f186, [%rd145+40];
	fma.rn.f32 	%f187, %f185, %f186, %f184;
	ld.global.nc.f32 	%f188, [%rd143+44];
	ld.global.nc.f32 	%f189, [%rd145+44];
	fma.rn.f32 	%f190, %f188, %f189, %f187;
	ld.global.nc.f32 	%f191, [%rd143+48];
	ld.global.nc.f32 	%f192, [%rd145+48];
	fma.rn.f32 	%f193, %f191, %f192, %f190;
	ld.global.nc.f32 	%f194, [%rd143+52];
	ld.global.nc.f32 	%f195, [%rd145+52];
	fma.rn.f32 	%f196, %f194, %f195, %f193;
	ld.global.nc.f32 	%f197, [%rd143+56];
	ld.global.nc.f32 	%f198, [%rd145+56];
	fma.rn.f32 	%f199, %f197, %f198, %f196;
	ld.global.nc.f32 	%f200, [%rd143+60];
	ld.global.nc.f32 	%f201, [%rd145+60];
	fma.rn.f32 	%f567, %f200, %f201, %f199;
	add.s32 	%r270, %r270, 16;
	setp.ne.s32 	%p30, %r270, %r23;
	mov.u32 	%r272, %r23;
	@%p30 bra 	$L__BB0_47;
$L__BB0_48:
	setp.eq.s32 	%p31, %r19, 0;
	@%p31 bra 	$L__BB0_58;
	setp.lt.u32 	%p32, %r20, 7;
	@%p32 bra 	$L__BB0_51;
	add.s32 	%r159, %r272, %r13;
	mul.wide.s32 	%rd146, %r159, 4;
	add.s64 	%rd147, %rd18, %rd146;
	ld.global.nc.f32 	%f203, [%rd147];
	mul.wide.u32 	%rd148, %r272, 4;
	add.s64 	%rd149, %rd19, %rd148;
	ld.global.nc.f32 	%f204, [%rd149];
	fma.rn.f32 	%f205, %f203, %f204, %f567;
	ld.global.nc.f32 	%f206, [%rd147+4];
	ld.global.nc.f32 	%f207, [%rd149+4];
	fma.rn.f32 	%f208, %f206, %f207, %f205;
	ld.global.nc.f32 	%f209, [%rd147+8];
	ld.global.nc.f32 	%f210, [%rd149+8];
	fma.rn.f32 	%f211, %f209, %f210, %f208;
	ld.global.nc.f32 	%f212, [%rd147+12];
	ld.global.nc.f32 	%f213, [%rd149+12];
	fma.rn.f32 	%f214, %f212, %f213, %f211;
	ld.global.nc.f32 	%f215, [%rd147+16];
	ld.global.nc.f32 	%f216, [%rd149+16];
	fma.rn.f32 	%f217, %f215, %f216, %f214;
	ld.global.nc.f32 	%f218, [%rd147+20];
	ld.global.nc.f32 	%f219, [%rd149+20];
	fma.rn.f32 	%f220, %f218, %f219, %f217;
	ld.global.nc.f32 	%f221, [%rd147+24];
	ld.global.nc.f32 	%f222, [%rd149+24];
	fma.rn.f32 	%f223, %f221, %f222, %f220;
	ld.global.nc.f32 	%f224, [%rd147+28];
	ld.global.nc.f32 	%f225, [%rd149+28];
	fma.rn.f32 	%f567, %f224, %f225, %f223;
	add.s32 	%r272, %r272, 8;
$L__BB0_51:
	setp.eq.s32 	%p33, %r16, 0;
	@%p33 bra 	$L__BB0_58;
	setp.lt.u32 	%p34, %r17, 3;
	@%p34 bra 	$L__BB0_54;
	add.s32 	%r160, %r272, %r13;
	mul.wide.s32 	%rd150, %r160, 4;
	add.s64 	%rd151, %rd18, %rd150;
	ld.global.nc.f32 	%f227, [%rd151];
	mul.wide.u32 	%rd152, %r272, 4;
	add.s64 	%rd153, %rd19, %rd152;
	ld.global.nc.f32 	%f228, [%rd153];
	fma.rn.f32 	%f229, %f227, %f228, %f567;
	ld.global.nc.f32 	%f230, [%rd151+4];
	ld.global.nc.f32 	%f231, [%rd153+4];
	fma.rn.f32 	%f232, %f230, %f231, %f229;
	ld.global.nc.f32 	%f233, [%rd151+8];
	ld.global.nc.f32 	%f234, [%rd153+8];
	fma.rn.f32 	%f235, %f233, %f234, %f232;
	ld.global.nc.f32 	%f236, [%rd151+12];
	ld.global.nc.f32 	%f237, [%rd153+12];
	fma.rn.f32 	%f567, %f236, %f237, %f235;
	add.s32 	%r272, %r272, 4;
$L__BB0_54:
	setp.eq.s32 	%p35, %r18, 0;
	@%p35 bra 	$L__BB0_58;
	setp.eq.s32 	%p36, %r18, 1;
	add.s32 	%r161, %r272, %r13;
	mul.wide.s32 	%rd154, %r161, 4;
	add.s64 	%rd20, %rd18, %rd154;
	ld.global.nc.f32 	%f238, [%rd20];
	mul.wide.u32 	%rd155, %r272, 4;
	add.s64 	%rd21, %rd19, %rd155;
	ld.global.nc.f32 	%f239, [%rd21];
	fma.rn.f32 	%f567, %f238, %f239, %f567;
	@%p36 bra 	$L__BB0_58;
	setp.eq.s32 	%p37, %r18, 2;
	ld.global.nc.f32 	%f240, [%rd20+4];
	ld.global.nc.f32 	%f241, [%rd21+4];
	fma.rn.f32 	%f567, %f240, %f241, %f567;
	@%p37 bra 	$L__BB0_58;
	ld.global.nc.f32 	%f242, [%rd20+8];
	ld.global.nc.f32 	%f243, [%rd21+8];
	fma.rn.f32 	%f567, %f242, %f243, %f567;
$L__BB0_58:
	st.shared.f32 	[%r14], %f567;
$L__BB0_59:
	bar.sync 	0;
	@%p6 bra 	$L__BB0_61;
	ld.param.u64 	%rd218, [_Z22titans_backward_kernelPKfS0_S0_S0_S0_S0_S0_S0_S0_PfS1_S1_S1_S1_S1_S1_S1_ii_param_1];
	ld.shared.f32 	%f244, [%r14];
	cvt.u64.u32 	%rd156, %r289;
	add.s64 	%rd157, %rd11, %rd156;
	cvta.to.global.u64 	%rd158, %rd218;
	shl.b64 	%rd159, %rd157, 2;
	add.s64 	%rd160, %rd158, %rd159;
	ld.global.nc.f32 	%f245, [%rd160];
	sub.f32 	%f246, %f244, %f245;
	shl.b32 	%r162, %r289, 2;
	add.s32 	%r163, %r8, %r162;
	st.shared.f32 	[%r163], %f246;
$L__BB0_61:
	bar.sync 	0;
	mov.f32 	%f569, 0f00000000;
	@%p4 bra 	$L__BB0_64;
	mov.f32 	%f569, 0f00000000;
	mov.u32 	%r274, %r289;
$L__BB0_63:
	div.s32 	%r164, %r274, %r111;
	mul.lo.s32 	%r165, %r164, %r111;
	sub.s32 	%r166, %r274, %r165;
	shl.b32 	%r167, %r164, 2;
	add.s32 	%r168, %r8, %r167;
	ld.shared.f32 	%f249, [%r168];
	mul.wide.s32 	%rd161, %r166, 4;
	add.s64 	%rd162, %rd19, %rd161;
	ld.global.nc.f32 	%f250, [%rd162];
	mul.f32 	%f251, %f249, %f250;
	shl.b32 	%r169, %r274, 2;
	add.s32 	%r170, %r3, %r169;
	ld.shared.f32 	%f252, [%r170];
	fma.rn.f32 	%f569, %f251, %f252, %f569;
	add.s32 	%r274, %r274, %r11;
	setp.lt.s32 	%p40, %r274, %r2;
	@%p40 bra 	$L__BB0_63;
$L__BB0_64:
	st.shared.f32 	[%r12], %f569;
	bar.sync 	0;
	@%p18 bra 	$L__BB0_69;
	mov.u32 	%r275, %r11;
$L__BB0_66:
	shr.u32 	%r81, %r275, 1;
	setp.ge.u32 	%p42, %r289, %r81;
	@%p42 bra 	$L__BB0_68;
	shl.b32 	%r171, %r81, 2;
	add.s32 	%r172, %r12, %r171;
	ld.shared.f32 	%f253, [%r172];
	ld.shared.f32 	%f254, [%r12];
	add.f32 	%f255, %f253, %f254;
	st.shared.f32 	[%r12], %f255;
$L__BB0_68:
	bar.sync 	0;
	setp.gt.u32 	%p43, %r275, 3;
	mov.u32 	%r275, %r81;
	@%p43 bra 	$L__BB0_66;
$L__BB0_69:
	@%p21 bra 	$L__BB0_71;
	ld.param.u64 	%rd222, [_Z22titans_backward_kernelPKfS0_S0_S0_S0_S0_S0_S0_S0_PfS1_S1_S1_S1_S1_S1_S1_ii_param_13];
	ld.shared.f32 	%f256, [%r10];
	neg.f32 	%f257, %f256;
	cvta.to.global.u64 	%rd163, %rd222;
	mul.wide.u32 	%rd164, %r34, 4;
	add.s64 	%rd165, %rd163, %rd164;
	st.global.f32 	[%rd165], %f257;
$L__BB0_71:
	bar.sync 	0;
	@%p6 bra 	$L__BB0_86;
	setp.lt.u32 	%p46, %r15, 15;
	neg.f32 	%f39, %f2;
	mov.f32 	%f577, 0f00000000;
	mov.b32 	%r278, 0;
	@%p46 bra 	$L__BB0_75;
	mov.f32 	%f577, 0f00000000;
	mov.b32 	%r276, 0;
$L__BB0_74:
	.pragma "nounroll";
	add.s32 	%r175, %r276, %r13;
	shl.b32 	%r176, %r175, 2;
	add.s32 	%r177, %r3, %r176;
	ld.shared.f32 	%f261, [%r177];
	mul.f32 	%f262, %f261, %f39;
	mul.wide.u32 	%rd166, %r276, 4;
	add.s64 	%rd167, %rd19, %rd166;
	ld.global.nc.f32 	%f263, [%rd167];
	fma.rn.f32 	%f264, %f262, %f263, %f577;
	ld.shared.f32 	%f265, [%r177+4];
	mul.f32 	%f266, %f265, %f39;
	ld.global.nc.f32 	%f267, [%rd167+4];
	fma.rn.f32 	%f268, %f266, %f267, %f264;
	ld.shared.f32 	%f269, [%r177+8];
	mul.f32 	%f270, %f269, %f39;
	ld.global.nc.f32 	%f271, [%rd167+8];
	fma.rn.f32 	%f272, %f270, %f271, %f268;
	ld.shared.f32 	%f273, [%r177+12];
	mul.f32 	%f274, %f273, %f39;
	ld.global.nc.f32 	%f275, [%rd167+12];
	fma.rn.f32 	%f276, %f274, %f275, %f272;
	ld.shared.f32 	%f277, [%r177+16];
	mul.f32 	%f278, %f277, %f39;
	ld.global.nc.f32 	%f279, [%rd167+16];
	fma.rn.f32 	%f280, %f278, %f279, %f276;
	ld.shared.f32 	%f281, [%r177+20];
	mul.f32 	%f282, %f281, %f39;
	ld.global.nc.f32 	%f283, [%rd167+20];
	fma.rn.f32 	%f284, %f282, %f283, %f280;
	ld.shared.f32 	%f285, [%r177+24];
	mul.f32 	%f286, %f285, %f39;
	ld.global.nc.f32 	%f287, [%rd167+24];
	fma.rn.f32 	%f288, %f286, %f287, %f284;
	ld.shared.f32 	%f289, [%r177+28];
	mul.f32 	%f290, %f289, %f39;
	ld.global.nc.f32 	%f291, [%rd167+28];
	fma.rn.f32 	%f292, %f290, %f291, %f288;
	ld.shared.f32 	%f293, [%r177+32];
	mul.f32 	%f294, %f293, %f39;
	ld.global.nc.f32 	%f295, [%rd167+32];
	fma.rn.f32 	%f296, %f294, %f295, %f292;
	ld.shared.f32 	%f297, [%r177+36];
	mul.f32 	%f298, %f297, %f39;
	ld.global.nc.f32 	%f299, [%rd167+36];
	fma.rn.f32 	%f300, %f298, %f299, %f296;
	ld.shared.f32 	%f301, [%r177+40];
	mul.f32 	%f302, %f301, %f39;
	ld.global.nc.f32 	%f303, [%rd167+40];
	fma.rn.f32 	%f304, %f302, %f303, %f300;
	ld.shared.f32 	%f305, [%r177+44];
	mul.f32 	%f306, %f305, %f39;
	ld.global.nc.f32 	%f307, [%rd167+44];
	fma.rn.f32 	%f308, %f306, %f307, %f304;
	ld.shared.f32 	%f309, [%r177+48];
	mul.f32 	%f310, %f309, %f39;
	ld.global.nc.f32 	%f311, [%rd167+48];
	fma.rn.f32 	%f312, %f310, %f311, %f308;
	ld.shared.f32 	%f313, [%r177+52];
	mul.f32 	%f314, %f313, %f39;
	ld.global.nc.f32 	%f315, [%rd167+52];
	fma.rn.f32 	%f316, %f314, %f315, %f312;
	ld.shared.f32 	%f317, [%r177+56];
	mul.f32 	%f318, %f317, %f39;
	ld.global.nc.f32 	%f319, [%rd167+56];
	fma.rn.f32 	%f320, %f318, %f319, %f316;
	ld.shared.f32 	%f321, [%r177+60];
	mul.f32 	%f322, %f321, %f39;
	ld.global.nc.f32 	%f323, [%rd167+60];
	fma.rn.f32 	%f577, %f322, %f323, %f320;
	add.s32 	%r276, %r276, 16;
	setp.ne.s32 	%p47, %r276, %r23;
	mov.u32 	%r278, %r23;
	@%p47 bra 	$L__BB0_74;
$L__BB0_75:
	setp.eq.s32 	%p48, %r19, 0;
	@%p48 bra 	$L__BB0_85;
	setp.lt.u32 	%p49, %r20, 7;
	@%p49 bra 	$L__BB0_78;
	add.s32 	%r178, %r278, %r13;
	shl.b32 	%r179, %r178, 2;
	add.s32 	%r180, %r3, %r179;
	ld.shared.f32 	%f325, [%r180];
	mul.f32 	%f326, %f325, %f39;
	mul.wide.u32 	%rd168, %r278, 4;
	add.s64 	%rd169, %rd19, %rd168;
	ld.global.nc.f32 	%f327, [%rd169];
	fma.rn.f32 	%f328, %f326, %f327, %f577;
	ld.shared.f32 	%f329, [%r180+4];
	mul.f32 	%f330, %f329, %f39;
	ld.global.nc.f32 	%f331, [%rd169+4];
	fma.rn.f32 	%f332, %f330, %f331, %f328;
	ld.shared.f32 	%f333, [%r180+8];
	mul.f32 	%f334, %f333, %f39;
	ld.global.nc.f32 	%f335, [%rd169+8];
	fma.rn.f32 	%f336, %f334, %f335, %f332;
	ld.shared.f32 	%f337, [%r180+12];
	mul.f32 	%f338, %f337, %f39;
	ld.global.nc.f32 	%f339, [%rd169+12];
	fma.rn.f32 	%f340, %f338, %f339, %f336;
	ld.shared.f32 	%f341, [%r180+16];
	mul.f32 	%f342, %f341, %f39;
	ld.global.nc.f32 	%f343, [%rd169+16];
	fma.rn.f32 	%f344, %f342, %f343, %f340;
	ld.shared.f32 	%f345, [%r180+20];
	mul.f32 	%f346, %f345, %f39;
	ld.global.nc.f32 	%f347, [%rd169+20];
	fma.rn.f32 	%f348, %f346, %f347, %f344;
	ld.shared.f32 	%f349, [%r180+24];
	mul.f32 	%f350, %f349, %f39;
	ld.global.nc.f32 	%f351, [%rd169+24];
	fma.rn.f32 	%f352, %f350, %f351, %f348;
	ld.shared.f32 	%f353, [%r180+28];
	mul.f32 	%f354, %f353, %f39;
	ld.global.nc.f32 	%f355, [%rd169+28];
	fma.rn.f32 	%f577, %f354, %f355, %f352;
	add.s32 	%r278, %r278, 8;
$L__BB0_78:
	setp.eq.s32 	%p50, %r16, 0;
	@%p50 bra 	$L__BB0_85;
	setp.lt.u32 	%p51, %r17, 3;
	@%p51 bra 	$L__BB0_81;
	add.s32 	%r181, %r278, %r13;
	shl.b32 	%r182, %r181, 2;
	add.s32 	%r183, %r3, %r182;
	ld.shared.f32 	%f357, [%r183];
	mul.f32 	%f358, %f357, %f39;
	mul.wide.u32 	%rd170, %r278, 4;
	add.s64 	%rd171, %rd19, %rd170;
	ld.global.nc.f32 	%f359, [%rd171];
	fma.rn.f32 	%f360, %f358, %f359, %f577;
	ld.shared.f32 	%f361, [%r183+4];
	mul.f32 	%f362, %f361, %f39;
	ld.global.nc.f32 	%f363, [%rd171+4];
	fma.rn.f32 	%f364, %f362, %f363, %f360;
	ld.shared.f32 	%f365, [%r183+8];
	mul.f32 	%f366, %f365, %f39;
	ld.global.nc.f32 	%f367, [%rd171+8];
	fma.rn.f32 	%f368, %f366, %f367, %f364;
	ld.shared.f32 	%f369, [%r183+12];
	mul.f32 	%f370, %f369, %f39;
	ld.global.nc.f32 	%f371, [%rd171+12];
	fma.rn.f32 	%f577, %f370, %f371, %f368;
	add.s32 	%r278, %r278, 4;
$L__BB0_81:
	setp.eq.s32 	%p52, %r18, 0;
	@%p52 bra 	$L__BB0_85;
	setp.eq.s32 	%p53, %r18, 1;
	add.s32 	%r184, %r278, %r13;
	shl.b32 	%r185, %r184, 2;
	add.s32 	%r89, %r3, %r185;
	ld.shared.f32 	%f372, [%r89];
	mul.f32 	%f373, %f372, %f39;
	mul.wide.u32 	%rd172, %r278, 4;
	add.s64 	%rd22, %rd19, %rd172;
	ld.global.nc.f32 	%f374, [%rd22];
	fma.rn.f32 	%f577, %f373, %f374, %f577;
	@%p53 bra 	$L__BB0_85;
	setp.eq.s32 	%p54, %r18, 2;
	ld.shared.f32 	%f375, [%r89+4];
	mul.f32 	%f376, %f375, %f39;
	ld.global.nc.f32 	%f377, [%rd22+4];
	fma.rn.f32 	%f577, %f376, %f377, %f577;
	@%p54 bra 	$L__BB0_85;
	ld.shared.f32 	%f378, [%r89+8];
	mul.f32 	%f379, %f378, %f39;
	ld.global.nc.f32 	%f380, [%rd22+8];
	fma.rn.f32 	%f577, %f379, %f380, %f577;
$L__BB0_85:
	shl.b32 	%r186, %r289, 2;
	add.s32 	%r187, %r9, %r186;
	st.shared.f32 	[%r187], %f577;
$L__BB0_86:
	cvt.u32.u64 	%r188, %rd11;
	bar.sync 	0;
	add.s32 	%r90, %r188, %r289;
	mul.wide.s32 	%rd173, %r90, 4;
	add.s64 	%rd23, %rd5, %rd173;
	@%p6 bra 	$L__BB0_99;
	setp.lt.u32 	%p56, %r15, 7;
	neg.f32 	%f54, %f2;
	mov.f32 	%f585, 0f00000000;
	mov.b32 	%r282, 0;
	@%p56 bra 	$L__BB0_90;
	mov.f32 	%f585, 0f00000000;
	mov.b32 	%r280, 0;
$L__BB0_89:
	.pragma "nounroll";
	mad.lo.s32 	%r191, %r280, %r111, %r289;
	shl.b32 	%r192, %r191, 2;
	add.s32 	%r193, %r3, %r192;
	ld.shared.f32 	%f384, [%r193];
	mul.f32 	%f385, %f384, %f54;
	shl.b32 	%r194, %r280, 2;
	add.s32 	%r195, %r8, %r194;
	ld.shared.f32 	%f386, [%r195];
	fma.rn.f32 	%f387, %f385, %f386, %f585;
	add.s32 	%r196, %r193, %r4;
	ld.shared.f32 	%f388, [%r196];
	mul.f32 	%f389, %f388, %f54;
	ld.shared.f32 	%f390, [%r195+4];
	fma.rn.f32 	%f391, %f389, %f390, %f387;
	add.s32 	%r197, %r196, %r4;
	ld.shared.f32 	%f392, [%r197];
	mul.f32 	%f393, %f392, %f54;
	ld.shared.f32 	%f394, [%r195+8];
	fma.rn.f32 	%f395, %f393, %f394, %f391;
	add.s32 	%r198, %r197, %r4;
	ld.shared.f32 	%f396, [%r198];
	mul.f32 	%f397, %f396, %f54;
	ld.shared.f32 	%f398, [%r195+12];
	fma.rn.f32 	%f399, %f397, %f398, %f395;
	add.s32 	%r199, %r198, %r4;
	ld.shared.f32 	%f400, [%r199];
	mul.f32 	%f401, %f400, %f54;
	ld.shared.f32 	%f402, [%r195+16];
	fma.rn.f32 	%f403, %f401, %f402, %f399;
	add.s32 	%r200, %r199, %r4;
	ld.shared.f32 	%f404, [%r200];
	mul.f32 	%f405, %f404, %f54;
	ld.shared.f32 	%f406, [%r195+20];
	fma.rn.f32 	%f407, %f405, %f406, %f403;
	add.s32 	%r201, %r200, %r4;
	ld.shared.f32 	%f408, [%r201];
	mul.f32 	%f409, %f408, %f54;
	ld.shared.f32 	%f410, [%r195+24];
	fma.rn.f32 	%f411, %f409, %f410, %f407;
	add.s32 	%r202, %r201, %r4;
	ld.shared.f32 	%f412, [%r202];
	mul.f32 	%f413, %f412, %f54;
	ld.shared.f32 	%f414, [%r195+28];
	fma.rn.f32 	%f585, %f413, %f414, %f411;
	add.s32 	%r280, %r280, 8;
	setp.ne.s32 	%p57, %r280, %r21;
	mov.u32 	%r282, %r21;
	@%p57 bra 	$L__BB0_89;
$L__BB0_90:
	setp.eq.s32 	%p58, %r16, 0;
	@%p58 bra 	$L__BB0_98;
	setp.lt.u32 	%p59, %r17, 3;
	@%p59 bra 	$L__BB0_93;
	mad.lo.s32 	%r203, %r282, %r111, %r289;
	shl.b32 	%r204, %r203, 2;
	add.s32 	%r205, %r3, %r204;
	ld.shared.f32 	%f416, [%r205];
	mul.f32 	%f417, %f416, %f54;
	shl.b32 	%r206, %r282, 2;
	add.s32 	%r207, %r8, %r206;
	ld.shared.f32 	%f418, [%r207];
	fma.rn.f32 	%f419, %f417, %f418, %f585;
	add.s32 	%r208, %r205, %r4;
	ld.shared.f32 	%f420, [%r208];
	mul.f32 	%f421, %f420, %f54;
	ld.shared.f32 	%f422, [%r207+4];
	fma.rn.f32 	%f423, %f421, %f422, %f419;
	add.s32 	%r209, %r208, %r4;
	ld.shared.f32 	%f424, [%r209];
	mul.f32 	%f425, %f424, %f54;
	ld.shared.f32 	%f426, [%r207+8];
	fma.rn.f32 	%f427, %f425, %f426, %f423;
	add.s32 	%r210, %r209, %r4;
	ld.shared.f32 	%f428, [%r210];
	mul.f32 	%f429, %f428, %f54;
	ld.shared.f32 	%f430, [%r207+12];
	fma.rn.f32 	%f585, %f429, %f430, %f427;
	add.s32 	%r282, %r282, 4;
$L__BB0_93:
	setp.eq.s32 	%p60, %r18, 0;
	@%p60 bra 	$L__BB0_98;
	setp.eq.s32 	%p61, %r18, 1;
	@%p61 bra 	$L__BB0_96;
	mad.lo.s32 	%r211, %r282, %r111, %r289;
	shl.b32 	%r212, %r211, 2;
	add.s32 	%r213, %r3, %r212;
	ld.shared.f32 	%f432, [%r213];
	mul.f32 	%f433, %f432, %f54;
	shl.b32 	%r214, %r282, 2;
	add.s32 	%r215, %r8, %r214;
	ld.shared.f32 	%f434, [%r215];
	fma.rn.f32 	%f435, %f433, %f434, %f585;
	add.s32 	%r216, %r213, %r4;
	ld.shared.f32 	%f436, [%r216];
	mul.f32 	%f437, %f436, %f54;
	ld.shared.f32 	%f438, [%r215+4];
	fma.rn.f32 	%f585, %f437, %f438, %f435;
	add.s32 	%r282, %r282, 2;
$L__BB0_96:
	setp.eq.s32 	%p62, %r22, 0;
	@%p62 bra 	$L__BB0_98;
	mad.lo.s32 	%r217, %r282, %r111, %r289;
	shl.b32 	%r218, %r217, 2;
	add.s32 	%r219, %r3, %r218;
	ld.shared.f32 	%f439, [%r219];
	mul.f32 	%f440, %f439, %f54;
	shl.b32 	%r220, %r282, 2;
	add.s32 	%r221, %r8, %r220;
	ld.shared.f32 	%f441, [%r221];
	fma.rn.f32 	%f585, %f440, %f441, %f585;
$L__BB0_98:
	st.global.f32 	[%rd23], %f585;
$L__BB0_99:
	bar.sync 	0;
	@%p6 bra 	$L__BB0_114;
	setp.lt.u32 	%p64, %r15, 15;
	mov.f32 	%f593, 0f00000000;
	mov.b32 	%r286, 0;
	@%p64 bra 	$L__BB0_103;
	mov.f32 	%f593, 0f00000000;
	mov.b32 	%r284, 0;
$L__BB0_102:
	.pragma "nounroll";
	mad.lo.s32 	%r224, %r284, %r111, %r289;
	mul.wide.s32 	%rd174, %r224, 4;
	add.s64 	%rd175, %rd18, %rd174;
	ld.global.nc.f32 	%f445, [%rd175];
	shl.b32 	%r225, %r284, 2;
	add.s32 	%r226, %r9, %r225;
	ld.shared.v2.f32 	{%f446, %f447}, [%r226];
	fma.rn.f32 	%f448, %f445, %f446, %f593;
	mul.wide.s32 	%rd176, %r111, 4;
	add.s64 	%rd177, %rd175, %rd176;
	ld.global.nc.f32 	%f449, [%rd177];
	fma.rn.f32 	%f450, %f449, %f447, %f448;
	add.s64 	%rd178, %rd177, %rd176;
	ld.global.nc.f32 	%f451, [%rd178];
	ld.shared.v2.f32 	{%f452, %f453}, [%r226+8];
	fma.rn.f32 	%f454, %f451, %f452, %f450;
	add.s64 	%rd179, %rd178, %rd176;
	ld.global.nc.f32 	%f455, [%rd179];
	fma.rn.f32 	%f456, %f455, %f453, %f454;
	add.s64 	%rd180, %rd179, %rd176;
	ld.global.nc.f32 	%f457, [%rd180];
	ld.shared.v2.f32 	{%f458, %f459}, [%r226+16];
	fma.rn.f32 	%f460, %f457, %f458, %f456;
	add.s64 	%rd181, %rd180, %rd176;
	ld.global.nc.f32 	%f461, [%rd181];
	fma.rn.f32 	%f462, %f461, %f459, %f460;
	add.s64 	%rd182, %rd181, %rd176;
	ld.global.nc.f32 	%f463, [%rd182];
	ld.shared.v2.f32 	{%f464, %f465}, [%r226+24];
	fma.rn.f32 	%f466, %f463, %f464, %f462;
	add.s64 	%rd183, %rd182, %rd176;
	ld.global.nc.f32 	%f467, [%rd183];
	fma.rn.f32 	%f468, %f467, %f465, %f466;
	add.s64 	%rd184, %rd183, %rd176;
	ld.global.nc.f32 	%f469, [%rd184];
	ld.shared.v2.f32 	{%f470, %f471}, [%r226+32];
	fma.rn.f32 	%f472, %f469, %f470, %f468;
	add.s64 	%rd185, %rd184, %rd176;
	ld.global.nc.f32 	%f473, [%rd185];
	fma.rn.f32 	%f474, %f473, %f471, %f472;
	add.s64 	%rd186, %rd185, %rd176;
	ld.global.nc.f32 	%f475, [%rd186];
	ld.shared.v2.f32 	{%f476, %f477}, [%r226+40];
	fma.rn.f32 	%f478, %f475, %f476, %f474;
	add.s64 	%rd187, %rd186, %rd176;
	ld.global.nc.f32 	%f479, [%rd187];
	fma.rn.f32 	%f480, %f479, %f477, %f478;
	add.s64 	%rd188, %rd187, %rd176;
	ld.global.nc.f32 	%f481, [%rd188];
	ld.shared.v2.f32 	{%f482, %f483}, [%r226+48];
	fma.rn.f32 	%f484, %f481, %f482, %f480;
	add.s64 	%rd189, %rd188, %rd176;
	ld.global.nc.f32 	%f485, [%rd189];
	fma.rn.f32 	%f486, %f485, %f483, %f484;
	add.s64 	%rd190, %rd189, %rd176;
	ld.global.nc.f32 	%f487, [%rd190];
	ld.shared.v2.f32 	{%f488, %f489}, [%r226+56];
	fma.rn.f32 	%f490, %f487, %f488, %f486;
	add.s64 	%rd191, %rd190, %rd176;
	ld.global.nc.f32 	%f491, [%rd191];
	fma.rn.f32 	%f593, %f491, %f489, %f490;
	add.s32 	%r284, %r284, 16;
	setp.ne.s32 	%p65, %r284, %r23;
	mov.u32 	%r286, %r23;
	@%p65 bra 	$L__BB0_102;
$L__BB0_103:
	setp.eq.s32 	%p66, %r19, 0;
	@%p66 bra 	$L__BB0_113;
	setp.lt.u32 	%p67, %r20, 7;
	@%p67 bra 	$L__BB0_106;
	mad.lo.s32 	%r227, %r286, %r111, %r289;
	mul.wide.s32 	%rd192, %r227, 4;
	add.s64 	%rd193, %rd18, %rd192;
	ld.global.nc.f32 	%f493, [%rd193];
	shl.b32 	%r228, %r286, 2;
	add.s32 	%r229, %r9, %r228;
	ld.shared.f32 	%f494, [%r229];
	fma.rn.f32 	%f495, %f493, %f494, %f593;
	mul.wide.s32 	%rd194, %r111, 4;
	add.s64 	%rd195, %rd193, %rd194;
	ld.global.nc.f32 	%f496, [%rd195];
	ld.shared.f32 	%f497, [%r229+4];
	fma.rn.f32 	%f498, %f496, %f497, %f495;
	add.s64 	%rd196, %rd195, %rd194;
	ld.global.nc.f32 	%f499, [%rd196];
	ld.shared.f32 	%f500, [%r229+8];
	fma.rn.f32 	%f501, %f499, %f500, %f498;
	add.s64 	%rd197, %rd196, %rd194;
	ld.global.nc.f32 	%f502, [%rd197];
	ld.shared.f32 	%f503, [%r229+12];
	fma.rn.f32 	%f504, %f502, %f503, %f501;
	add.s64 	%rd198, %rd197, %rd194;
	ld.global.nc.f32 	%f505, [%rd198];
	ld.shared.f32 	%f506, [%r229+16];
	fma.rn.f32 	%f507, %f505, %f506, %f504;
	add.s64 	%rd199, %rd198, %rd194;
	ld.global.nc.f32 	%f508, [%rd199];
	ld.shared.f32 	%f509, [%r229+20];
	fma.rn.f32 	%f510, %f508, %f509, %f507;
	add.s64 	%rd200, %rd199, %rd194;
	ld.global.nc.f32 	%f511, [%rd200];
	ld.shared.f32 	%f512, [%r229+24];
	fma.rn.f32 	%f513, %f511, %f512, %f510;
	add.s64 	%rd201, %rd200, %rd194;
	ld.global.nc.f32 	%f514, [%rd201];
	ld.shared.f32 	%f515, [%r229+28];
	fma.rn.f32 	%f593, %f514, %f515, %f513;
	add.s32 	%r286, %r286, 8;
$L__BB0_106:
	setp.eq.s32 	%p68, %r16, 0;
	@%p68 bra 	$L__BB0_113;
	setp.lt.u32 	%p69, %r17, 3;
	@%p69 bra 	$L__BB0_109;
	mad.lo.s32 	%r230, %r286, %r111, %r289;
	mul.wide.s32 	%rd202, %r230, 4;
	add.s64 	%rd203, %rd18, %rd202;
	ld.global.nc.f32 	%f517, [%rd203];
	shl.b32 	%r231, %r286, 2;
	add.s32 	%r232, %r9, %r231;
	ld.shared.f32 	%f518, [%r232];
	fma.rn.f32 	%f519, %f517, %f518, %f593;
	mul.wide.s32 	%rd204, %r111, 4;
	add.s64 	%rd205, %rd203, %rd204;
	ld.global.nc.f32 	%f520, [%rd205];
	ld.shared.f32 	%f521, [%r232+4];
	fma.rn.f32 	%f522, %f520, %f521, %f519;
	add.s64 	%rd206, %rd205, %rd204;
	ld.global.nc.f32 	%f523, [%rd206];
	ld.shared.f32 	%f524, [%r232+8];
	fma.rn.f32 	%f525, %f523, %f524, %f522;
	add.s64 	%rd207, %rd206, %rd204;
	ld.global.nc.f32 	%f526, [%rd207];
	ld.shared.f32 	%f527, [%r232+12];
	fma.rn.f32 	%f593, %f526, %f527, %f525;
	add.s32 	%r286, %r286, 4;
$L__BB0_109:
	setp.eq.s32 	%p70, %r18, 0;
	@%p70 bra 	$L__BB0_113;
	setp.eq.s32 	%p71, %r18, 1;
	mad.lo.s32 	%r233, %r286, %r111, %r289;
	mul.wide.s32 	%rd208, %r233, 4;
	add.s64 	%rd24, %rd18, %rd208;
	ld.global.nc.f32 	%f528, [%rd24];
	shl.b32 	%r234, %r286, 2;
	add.s32 	%r105, %r9, %r234;
	ld.shared.f32 	%f529, [%r105];
	fma.rn.f32 	%f593, %f528, %f529, %f593;
	@%p71 bra 	$L__BB0_113;
	setp.eq.s32 	%p72, %r18, 2;
	mul.wide.s32 	%rd25, %r111, 4;
	add.s64 	%rd26, %rd24, %rd25;
	ld.global.nc.f32 	%f530, [%rd26];
	ld.shared.f32 	%f531, [%r105+4];
	fma.rn.f32 	%f593, %f530, %f531, %f593;
	@%p72 bra 	$L__BB0_113;
	add.s64 	%rd209, %rd26, %rd25;
	ld.global.nc.f32 	%f532, [%rd209];
	ld.shared.f32 	%f533, [%r105+8];
	fma.rn.f32 	%f593, %f532, %f533, %f593;
$L__BB0_113:
	ld.global.f32 	%f534, [%rd23];
	add.f32 	%f535, %f593, %f534;
	st.global.f32 	[%rd23], %f535;
	shl.b32 	%r235, %r289, 2;
	add.s32 	%r236, %r9, %r235;
	ld.shared.f32 	%f536, [%r236];
	neg.f32 	%f537, %f536;
	mul.wide.s32 	%rd210, %r90, 4;
	add.s64 	%rd211, %rd6, %rd210;
	st.global.f32 	[%rd211], %f537;
$L__BB0_114:
	setp.ge.u32 	%p73, %r289, %r2;
	bar.sync 	0;
	@%p73 bra 	$L__BB0_117;
	mov.f32 	%f538, 0f3F800000;
	sub.f32 	%f81, %f538, %f1;
	mov.u32 	%r288, %r289;
$L__BB0_116:
	div.s32 	%r237, %r288, %r111;
	mul.lo.s32 	%r238, %r237, %r111;
	sub.s32 	%r239, %r288, %r238;
	shl.b32 	%r240, %r288, 2;
	add.s32 	%r241, %r3, %r240;
	ld.shared.f32 	%f539, [%r241];
	mul.f32 	%f540, %f3, %f539;
	st.shared.f32 	[%r241], %f540;
	mov.u32 	%r242, smem;
	add.s32 	%r243, %r242, %r240;
	ld.shared.f32 	%f541, [%r243];
	shl.b32 	%r244, %r237, 2;
	add.s32 	%r245, %r9, %r244;
	ld.shared.f32 	%f542, [%r245];
	mul.wide.s32 	%rd212, %r239, 4;
	add.s64 	%rd213, %rd19, %rd212;
	ld.global.nc.f32 	%f543, [%rd213];
	mul.f32 	%f544, %f542, %f543;
	fma.rn.f32 	%f545, %f81, %f541, %f544;
	st.shared.f32 	[%r243], %f545;
	add.s32 	%r288, %r288, %r11;
	setp.lt.s32 	%p74, %r288, %r2;
	@%p74 bra 	$L__BB0_116;
$L__BB0_117:
	bar.sync 	0;
	setp.gt.s32 	%p75, %r251, 1;
	mov.u32 	%r251, %r34;
	@%p75 bra 	$L__BB0_5;
$L__BB0_118:
	setp.ge.u32 	%p76, %r289, %r2;
	@%p76 bra 	$L__BB0_121;
	ld.param.u64 	%rd225, [_Z22titans_backward_kernelPKfS0_S0_S0_S0_S0_S0_S0_S0_PfS1_S1_S1_S1_S1_S1_S1_ii_param_16];
	ld.param.u64 	%rd224, [_Z22titans_backward_kernelPKfS0_S0_S0_S0_S0_S0_S0_S0_PfS1_S1_S1_S1_S1_S1_S1_ii_param_15];
	mov.u32 	%r32, %ntid.x;
	cvta.to.global.u64 	%rd9, %rd224;
	cvta.to.global.u64 	%rd10, %rd225;
	mov.u32 	%r247, smem;
$L__BB0_120:
	shl.b32 	%r246, %r289, 2;
	add.s32 	%r248, %r247, %r246;
	ld.shared.f32 	%f546, [%r248];
	mul.wide.s32 	%rd214, %r289, 4;
	add.s64 	%rd215, %rd9, %rd214;
	st.global.f32 	[%rd215], %f546;
	add.s32 	%r249, %r3, %r246;
	ld.shared.f32 	%f547, [%r249];
	add.s64 	%rd216, %rd10, %rd214;
	st.global.f32 	[%rd216], %f547;
	add.s32 	%r289, %r289, %r32;
	setp.lt.s32 	%p77, %r289, %r2;
	@%p77 bra 	$L__BB0_120;
$L__BB0_121:
	ret;

}


// ===== COMPILED SASS (sm_100) =====

	.target	sm_100

	.elftype	@"ET_EXEC"


//--------------------- .note.nv.tkinfo           --------------------------
	.section	.note.nv.tkinfo,"",@"SHT_NOTE"
	.sectionflags	@"SHF_NOTE_NV_TKINFO"
	.tkinfo
        /*0018*/ 	.word	0x00000002
        /*0030*/ 	.string	""
        /*0030*/ 	.string	"ptxas"
        /*0030*/ 	.string	"Cuda compilation tools, release 13.0, V13.0.88"
        /*0030*/ 	.string	"Build cuda_13.0.r13.0/compiler.36424714_0"
        /*0030*/ 	.string	"-arch sm_100 -m 64 "



//--------------------- .note.nv.cuinfo           --------------------------
	.section	.note.nv.cuinfo,"",@"SHT_NOTE"
	.sectionflags	@"SHF_NOTE_NV_CUINFO"
        /*0018*/ 	.short	0x0002
        /*001a*/ 	.short	0x0064
        /*001c*/ 	.short	0x0082
	.zero		2


//--------------------- .nv.info                  --------------------------
	.section	.nv.info,"",@"SHT_CUDA_INFO"
	.align	4


	//----- nvinfo : EIATTR_REGCOUNT
	.align		4
        /*0000*/ 	.byte	0x04, 0x2f
        /*0002*/ 	.short	(.L_1 - .L_0)
	.align		4
.L_0:
        /*0004*/ 	.word	index@(_Z22titans_backward_kernelPKfS0_S0_S0_S0_S0_S0_S0_S0_PfS1_S1_S1_S1_S1_S1_S1_ii)
        /*0008*/ 	.word	0x00000028


	//----- nvinfo : EIATTR_FRAME_SIZE
	.align		4
.L_1:
        /*000c*/ 	.byte	0x04, 0x11
        /*000e*/ 	.short	(.L_3 - .L_2)
	.align		4
.L_2:
        /*0010*/ 	.word	index@(_Z22titans_backward_kernelPKfS0_S0_S0_S0_S0_S0_S0_S0_PfS1_S1_S1_S1_S1_S1_S1_ii)
        /*0014*/ 	.word	0x00000000


	//----- nvinfo : EIATTR_MIN_STACK_SIZE
	.align		4
.L_3:
        /*0018*/ 	.byte	0x04, 0x12
        /*001a*/ 	.short	(.L_5 - .L_4)
	.align		4
.L_4:
        /*001c*/ 	.word	index@(_Z22titans_backward_kernelPKfS0_S0_S0_S0_S0_S0_S0_S0_PfS1_S1_S1_S1_S1_S1_S1_ii)
        /*0020*/ 	.word	0x00000000
.L_5:


//--------------------- .nv.compat                --------------------------
	.section	.nv.compat,"",@"SHT_CUDA_COMPAT_INFO"
	.align	4
        /*0000*/ 	.byte	0x02, 0x09, 0x00, 0x00, 0x02, 0x02, 0x01, 0x00, 0x02, 0x05, 0x05, 0x00, 0x03, 0x07, 0x01, 0x01
        /*0010*/ 	.byte	0x02, 0x03, 0x00, 0x00, 0x02, 0x06, 0x01, 0x00, 0x04, 0x0b, 0x08, 0x00, 0x09, 0x00, 0x00, 0x00
        /*0020*/ 	.byte	0x00, 0x00, 0x00, 0x00


//--------------------- .nv.info._Z22titans_backward_kernelPKfS0_S0_S0_S0_S0_S0_S0_S0_PfS1_S1_S1_S1_S1_S1_S1_ii --------------------------
	.section	.nv.info._Z22titans_backward_kernelPKfS0_S0_S0_S0_S0_S0_S0_S0_PfS1_S1_S1_S1_S1_S1_S1_ii,"",@"SHT_CUDA_INFO"
	.sectionflags	@""
	.align	4


	//----- nvinfo : EIATTR_CUDA_API_VERSION
	.align		4
        /*0000*/ 	.byte	0x04, 0x37
        /*0002*/ 	.short	(.L_7 - .L_6)
.L_6:
        /*0004*/ 	.word	0x00000082


	//----- nvinfo : EIATTR_KPARAM_INFO
	.align		4
.L_7:
        /*0008*/ 	.byte	0x04, 0x17
        /*000a*/ 	.short	(.L_9 - .L_8)
.L_8:
        /*000c*/ 	.word	0x00000000
        /*0010*/ 	.short	0x0012
        /*0012*/ 	.short	0x008c
        /*0014*/ 	.byte	0x00, 0xf0, 0x11, 0x00


	//----- nvinfo : EIATTR_KPARAM_INFO
	.align		4
.L_9:
        /*0018*/ 	.byte	0x04, 0x17
        /*001a*/ 	.short	(.L_11 - .L_10)
.L_10:
        /*001c*/ 	.word	0x00000000
        /*0020*/ 	.short	0x0011
        /*0022*/ 	.short	0x0088
        /*0024*/ 	.byte	0x00, 0xf0, 0x11, 0x00


	//----- nvinfo : EIATTR_KPARAM_INFO
	.align		4
.L_11:
        /*0028*/ 	.byte	0x04, 0x17
        /*002a*/ 	.short	(.L_13 - .L_12)
.L_12:
        /*002c*/ 	.word	0x00000000
        /*0030*/ 	.short	0x0010
        /*0032*/ 	.short	0x0080
        /*0034*/ 	.byte	0x00, 0xf5, 0x21, 0x00


	//----- nvinfo : EIATTR_KPARAM_INFO
	.align		4
.L_13:
        /*0038*/ 	.byte	0x04, 0x17
        /*003a*/ 	.short	(.L_15 - .L_14)
.L_14:
        /*003c*/ 	.word	0x00000000
        /*0040*/ 	.short	0x000f
        /*0042*/ 	.short	0x0078
        /*0044*/ 	.byte	0x00, 0xf5, 0x21, 0x00


	//----- nvinfo : EIATTR_KPARAM_INFO
	.align		4
.L_15:
        /*0048*/ 	.byte	0x04, 0x17
        /*004a*/ 	.short	(.L_17 - .L_16)
.L_16:
        /*004c*/ 	.word	0x00000000
        /*0050*/ 	.short	0x000e
        /*0052*/ 	.short	0x0070
        /*0054*/ 	.byte	0x00, 0xf5, 0x21, 0x00


	//----- nvinfo : EIATTR_KPARAM_INFO
	.align		4
.L_17:
        /*0058*/ 	.byte	0x04, 0x17
        /*005a*/ 	.short	(.L_19 - .L_18)
.L_18:
        /*005c*/ 	.word	0x00000000
        /*0060*/ 	.short	0x000d
        /*0062*/ 	.short	0x0068
        /*0064*/ 	.byte	0x00, 0xf5, 0x21, 0x00


	//----- nvinfo : EIATTR_KPARAM_INFO
	.align		4
.L_19:
        /*0068*/ 	.byte	0x04, 0x17
        /*006a*/ 	.short	(.L_21 - .L_20)
.L_20:
        /*006c*/ 	.word	0x00000000
        /*0070*/ 	.short	0x000c
        /*0072*/ 	.short	0x0060
        /*0074*/ 	.byte	0x00, 0xf5, 0x21, 0x00


	//----- nvinfo : EIATTR_KPARAM_INFO
	.align		4
.L_21:
        /*0078*/ 	.byte	0x04, 0x17
        /*007a*/ 	.short	(.L_23 - .L_22)
.L_22:
        /*007c*/ 	.word	0x00000000
        /*0080*/ 	.short	0x000b
        /*0082*/ 	.short	0x0058
        /*0084*/ 	.byte	0x00, 0xf5, 0x21, 0x00


	//----- nvinfo : EIATTR_KPARAM_INFO
	.align		4
.L_23:
        /*0088*/ 	.byte	0x04, 0x17
        /*008a*/ 	.short	(.L_25 - .L_24)
.L_24:
        /*008c*/ 	.word	0x00000000
        /*0090*/ 	.short	0x000a
        /*0092*/ 	.short	0x0050
        /*0094*/ 	.byte	0x00, 0xf5, 0x21, 0x00


	//----- nvinfo : EIATTR_KPARAM_INFO
	.align		4
.L_25:
        /*0098*/ 	.byte	0x04, 0x17
        /*009a*/ 	.short	(.L_27 - .L_26)
.L_26:
        /*009c*/ 	.word	0x00000000
        /*00a0*/ 	.short	0x0009
        /*00a2*/ 	.short	0x0048
        /*00a4*/ 	.byte	0x00, 0xf5, 0x21, 0x00


	//----- nvinfo : EIATTR_KPARAM_INFO
	.align		4
.L_27:
        /*00a8*/ 	.byte	0x04, 0x17
        /*00aa*/ 	.short	(.L_29 - .L_28)
.L_28:
        /*00ac*/ 	.word	0x00000000
        /*00b0*/ 	.short	0x0008
        /*00b2*/ 	.short	0x0040
        /*00b4*/ 	.byte	0x00, 0xf5, 0x21, 0x00


	//----- nvinfo : EIATTR_KPARAM_INFO
	.align		4
.L_29:
        /*00b8*/ 	.byte	0x04, 0x17
        /*00ba*/ 	.short	(.L_31 - .L_30)
.L_30:
        /*00bc*/ 	.word	0x00000000
        /*00c0*/ 	.short	0x0007
        /*00c2*/ 	.short	0x0038
        /*00c4*/ 	.byte	0x00, 0xf5, 0x21, 0x00


	//----- nvinfo : EIATTR_KPARAM_INFO
	.align		4
.L_31:
        /*00c8*/ 	.byte	0x04, 0x17
        /*00ca*/ 	.short	(.L_33 - .L_32)
.L_32:
        /*00cc*/ 	.word	0x00000000
        /*00d0*/ 	.short	0x0006
        /*00d2*/ 	.short	0x0030
        /*00d4*/ 	.byte	0x00, 0xf5, 0x21, 0x00


	//----- nvinfo : EIATTR_KPARAM_INFO
	.align		4
.L_33:
        /*00d8*/ 	.byte	0x04, 0x17
        /*00da*/ 	.short	(.L_35 - .L_34)
.L_34:
        /*00dc*/ 	.word	0x00000000
        /*00e0*/ 	.short	0x0005
        /*00e2*/ 	.short	0x0028
        /*00e4*/ 	.byte	0x00, 0xf5, 0x21, 0x00


	//----- nvinfo : EIATTR_KPARAM_INFO
	.align		4
.L_35:
        /*00e8*/ 	.byte	0x04, 0x17
        /*00ea*/ 	.short	(.L_37 - .L_36)
.L_36:
        /*00ec*/ 	.word	0x00000000
        /*00f0*/ 	.short	0x0004
        /*00f2*/ 	.short	0x0020
        /*00f4*/ 	.byte	0x00, 0xf5, 0x21, 0x00


	//----- nvinfo : EIATTR_KPARAM_INFO
	.align		4
.L_37:
        /*00f8*/ 	.byte	0x04, 0x17
        /*00fa*/ 	.short	(.L_39 - .L_38)
.L_38:
        /*00fc*/ 	.word	0x00000000
        /*0100*/ 	.short	0x0003
        /*0102*/ 	.short	0x0018
        /*0104*/ 	.byte	0x00, 0xf5, 0x21, 0x00


	//----- nvinfo : EIATTR_KPARAM_INFO
	.align		4
.L_39:
        /*0108*/ 	.byte	0x04, 0x17
        /*010a*/ 	.short	(.L_41 - .L_40)
.L_40:
        /*010c*/ 	.word	0x00000000
        /*0110*/ 	.short	0x0002
        /*0112*/ 	.short	0x0010
        /*0114*/ 	.byte	0x00, 0xf5, 0x21, 0x00


	//----- nvinfo : EIATTR_KPARAM_INFO
	.align		4
.L_41:
        /*0118*/ 	.byte	0x04, 0x17
        /*011a*/ 	.short	(.L_43 - .L_42)
.L_42:
        /*011c*/ 	.word	0x00000000
        /*0120*/ 	.short	0x0001
        /*0122*/ 	.short	0x0008
        /*0124*/ 	.byte	0x00, 0xf5, 0x21, 0x00


	//----- nvinfo : EIATTR_KPARAM_INFO
	.align		4
.L_43:
        /*0128*/ 	.byte	0x04, 0x17
        /*012a*/ 	.short	(.L_45 - .L_44)
.L_44:
        /*012c*/ 	.word	0x00000000
        /*0130*/ 	.short	0x0000
        /*0132*/ 	.short	0x0000
        /*0134*/ 	.byte	0x00, 0xf5, 0x21, 0x00


	//----- nvinfo : EIATTR_SPARSE_MMA_MASK
	.align		4
.L_45:
        /*0138*/ 	.byte	0x03, 0x50
        /*013a*/ 	.short	0x0000


	//----- nvinfo : EIATTR_MAXREG_COUNT
	.align		4
        /*013c*/ 	.byte	0x03, 0x1b
        /*013e*/ 	.short	0x00ff


	//----- nvinfo : EIATTR_NUM_BARRIERS
	.align		4
        /*0140*/ 	.byte	0x02, 0x4c
        /*0142*/ 	.byte	0x01
	.zero		1


	//----- nvinfo : EIATTR_MERCURY_ISA_VERSION
	.align		4
        /*0144*/ 	.byte	0x03, 0x5f
        /*0146*/ 	.short	0x0101


	//----- nvinfo : EIATTR_VRC_CTA_INIT_COUNT
	.align		4
        /*0148*/ 	.byte	0x02, 0x4a
	.zero		1
	.zero		1


	//----- nvinfo : EIATTR_EXIT_INSTR_OFFSETS
	.align		4
        /*014c*/ 	.byte	0x04, 0x1c
        /*014e*/ 	.short	(.L_47 - .L_46)


	//   ....[0]....
.L_46:
        /*0150*/ 	.word	0x00004910


	//   ....[1]....
        /*0154*/ 	.word	0x00004a30


	//----- nvinfo : EIATTR_CRS_STACK_SIZE
	.align		4
.L_47:
        /*0158*/ 	.byte	0x04, 0x1e
        /*015a*/ 	.short	(.L_49 - .L_48)
.L_48:
        /*015c*/ 	.word	0x00000000


	//----- nvinfo : EIATTR_CBANK_PARAM_SIZE
	.align		4
.L_49:
        /*0160*/ 	.byte	0x03, 0x19
        /*0162*/ 	.short	0x0090


	//----- nvinfo : EIATTR_PARAM_CBANK
	.align		4
        /*0164*/ 	.byte	0x04, 0x0a
        /*0166*/ 	.short	(.L_51 - .L_50)
	.align		4
.L_50:
        /*0168*/ 	.word	index@(.nv.constant0._Z22titans_backward_kernelPKfS0_S0_S0_S0_S0_S0_S0_S0_PfS1_S1_S1_S1_S1_S1_S1_ii)
        /*016c*/ 	.short	0x0380
        /*016e*/ 	.short	0x0090


	//----- nvinfo : EIATTR_SW_WAR
	.align		4
.L_51:
        /*0170*/ 	.byte	0x04, 0x36
        /*0172*/ 	.short	(.L_53 - .L_52)
.L_52:
        /*0174*/ 	.word	0x00000008
.L_53:


//--------------------- .nv.callgraph             --------------------------
	.section	.nv.callgraph,"",@"SHT_CUDA_CALLGRAPH"
	.align	4
	.sectionentsize	8
	.align		4
        /*0000*/ 	.word	0x00000000
	.align		4
        /*0004*/ 	.word	0xffffffff
	.align		4
        /*0008*/ 	.word	0x00000000
	.align		4
        /*000c*/ 	.word	0xfffffffe
	.align		4
        /*0010*/ 	.word	0x00000000
	.align		4
        /*0014*/ 	.word	0xfffffffd
	.align		4
        /*0018*/ 	.word	0x00000000
	.align		4
        /*001c*/ 	.word	0xfffffffc


//--------------------- .text._Z22titans_backward_kernelPKfS0_S0_S0_S0_S0_S0_S0_S0_PfS1_S1_S1_S1_S1_S1_S1_ii --------------------------
	.section	.text._Z22titans_backward_kernelPKfS0_S0_S0_S0_S0_S0_S0_S0_PfS1_S1_S1_S1_S1_S1_S1_ii,"ax",@progbits
	.align	128
        .global         _Z22titans_backward_kernelPKfS0_S0_S0_S0_S0_S0_S0_S0_PfS1_S1_S1_S1_S1_S1_S1_ii
        .type           _Z22titans_backward_kernelPKfS0_S0_S0_S0_S0_S0_S0_S0_PfS1_S1_S1_S1_S1_S1_S1_ii,@function
        .size           _Z22titans_backward_kernelPKfS0_S0_S0_S0_S0_S0_S0_S0_PfS1_S1_S1_S1_S1_S1_S1_ii,(.L_x_68 - _Z22titans_backward_kernelPKfS0_S0_S0_S0_S0_S0_S0_S0_PfS1_S1_S1_S1_S1_S1_S1_ii)
        .other          _Z22titans_backward_kernelPKfS0_S0_S0_S0_S0_S0_S0_S0_PfS1_S1_S1_S1_S1_S1_S1_ii,@"STO_CUDA_ENTRY STV_DEFAULT"
_Z22titans_backward_kernelPKfS0_S0_S0_S0_S0_S0_S0_S0_PfS1_S1_S1_S1_S1_S1_S1_ii:
.text._Z22titans_backward_kernelPKfS0_S0_S0_S0_S0_S0_S0_S0_PfS1_S1_S1_S1_S1_S1_S1_ii:
[----:B------:R-:W-:Y:S01]  /*0000*/  LDC R1, c[0x0][0x37c] ;  /* 0x0000df00ff017b82 */ /* 0x000fe20000000800 */
[----:B------:R-:W0:Y:S01]  /*0010*/  S2R R12, SR_TID.X ;  /* 0x00000000000c7919 */ /* 0x000e220000002100 */
[----:B------:R-:W1:Y:S06]  /*0020*/  LDCU UR14, c[0x0][0x40c] ;  /* 0x00008180ff0e77ac */ /* 0x000e6c0008000800 */
[----:B------:R-:W2:Y:S01]  /*0030*/  S2UR UR5, SR_CgaCtaId ;  /* 0x00000000000579c3 */ /* 0x000ea20000008800 */
[----:B------:R-:W-:Y:S01]  /*0040*/  BSSY.RECONVERGENT B0, `(.L_x_0) ;  /* 0x0000012000007945 */ /* 0x000fe20003800200 */
[----:B------:R-:W3:Y:S01]  /*0050*/  LDCU UR6, c[0x0][0x408] ;  /* 0x00008100ff0677ac */ /* 0x000ee20008000800 */
[----:B------:R-:W-:Y:S01]  /*0060*/  UMOV UR4, 0x400 ;  /* 0x0000040000047882 */ /* 0x000fe20000000000 */
[----:B-1----:R-:W-:Y:S01]  /*0070*/  UIMAD UR12, UR14, UR14, URZ ;  /* 0x0000000e0e0c72a4 */ /* 0x002fe2000f8e02ff */
[----:B---3--:R-:W-:Y:S01]  /*0080*/  MOV R11, UR6 ;  /* 0x00000006000b7c02 */ /* 0x008fe20008000f00 */
[----:B--2---:R-:W-:-:S04]  /*0090*/  ULEA UR4, UR5, UR4, 0x18 ;  /* 0x0000000405047291 */ /* 0x004fc8000f8ec0ff */
[----:B------:R-:W-:Y:S02]  /*00a0*/  ULEA UR13, UR12, UR4, 0x2 ;  /* 0x000000040c0d7291 */ /* 0x000fe4000f8e10ff */
[----:B0-----:R-:W-:-:S13]  /*00b0*/  ISETP.GE.U32.AND P0, PT, R12, UR12, PT ;  /* 0x0000000c0c007c0c */ /* 0x001fda000bf06070 */
[----:B------:R-:W-:Y:S05]  /*00c0*/  @P0 BRA `(.L_x_1) ;  /* 0x0000000000240947 */ /* 0x000fea0003800000 */
[----:B------:R-:W0:Y:S01]  /*00d0*/  LDC R5, c[0x0][0x360] ;  /* 0x0000d800ff057b82 */ /* 0x000e220000000800 */
[----:B------:R-:W-:-:S07]  /*00e0*/  MOV R0, R12 ;  /* 0x0000000c00007202 */ /* 0x000fce0000000f00 */
.L_x_2:
[C---:B------:R-:W-:Y:S02]  /*00f0*/  LEA R2, R0.reuse, UR4, 0x2 ;  /* 0x0000000400027c11 */ /* 0x040fe4000f8e10ff */
[----:B------:R-:W-:Y:S02]  /*0100*/  LEA R3, R0, UR13, 0x2 ;  /* 0x0000000d00037c11 */ /* 0x000fe4000f8e10ff */
[----:B0-----:R-:W-:Y:S01]  /*0110*/  IADD3 R0, PT, PT, R5, R0, RZ ;  /* 0x0000000005007210 */ /* 0x001fe20007ffe0ff */
[----:B------:R1:W-:Y:S03]  /*0120*/  STS [R2], RZ ;  /* 0x000000ff02007388 */ /* 0x0003e60000000800 */
[----:B------:R-:W-:Y:S01]  /*0130*/  ISETP.GE.AND P0, PT, R0, UR12, PT ;  /* 0x0000000c00007c0c */ /* 0x000fe2000bf06270 */
[----:B------:R1:W-:-:S12]  /*0140*/  STS [R3], RZ ;  /* 0x000000ff03007388 */ /* 0x0003d80000000800 */
[----:B-1----:R-:W-:Y:S05]  /*0150*/  @!P0 BRA `(.L_x_2) ;  /* 0xfffffffc00e48947 */ /* 0x002fea000383ffff */
.L_x_1:
[----:B------:R-:W-:Y:S05]  /*0160*/  BSYNC.RECONVERGENT B0 ;  /* 0x0000000000007941 */ /* 0x000fea0003800200 */
.L_x_0:
[----:B------:R-:W0:Y:S01]  /*0170*/  LDCU UR4, c[0x0][0x408] ;  /* 0x00008100ff0477ac */ /* 0x000e220008000800 */
[----:B------:R-:W1:Y:S01]  /*0180*/  LDCU.64 UR10, c[0x0][0x358] ;  /* 0x00006b00ff0a77ac */ /* 0x000e620008000a00 */
[----:B0-----:R-:W-:Y:S01]  /*0190*/  UISETP.GE.AND UP0, UPT, UR4, 0x1, UPT ;  /* 0x000000010400788c */ /* 0x001fe2000bf06270 */
[----:B------:R-:W-:Y:S08]  /*01a0*/  BAR.SYNC.DEFER_BLOCKING 0x0 ;  /* 0x0000000000007b1d */ /* 0x000ff00000010000 */
[----:B-1----:R-:W-:Y:S05]  /*01b0*/  BRA.U !UP0, `(.L_x_3) ;  /* 0x0000004508d07547 */ /* 0x002fea000b800000 */
[----:B------:R-:W-:Y:S01]  /*01c0*/  ULEA UR6, UR12, UR13, 0x2 ;  /* 0x0000000d0c067291 */ /* 0x000fe2000f8e10ff */
[----:B------:R-:W-:Y:S01]  /*01d0*/  MOV R5, UR14 ;  /* 0x0000000e00057c02 */ /* 0x000fe20008000f00 */
[----:B------:R-:W0:Y:S01]  /*01e0*/  LDCU UR17, c[0x0][0x360] ;  /* 0x00006c00ff1177ac */ /* 0x000e220008000800 */
[C---:B------:R-:W-:Y:S01]  /*01f0*/  IADD3 R10, PT, PT, R12.reuse, UR14, RZ ;  /* 0x0000000e0c0a7c10 */ /* 0x040fe2000fffe0ff */
[----:B------:R-:W-:Y:S02]  /*0200*/  ULEA UR15, UR14, UR6, 0x2 ;  /* 0x000000060e0f7291 */ /* 0x000fe4000f8e10ff */
[C-C-:B------:R-:W-:Y:S01]  /*0210*/  IMAD R9, R5.reuse, 0x7, R12.reuse ;  /* 0x0000000705097824 */ /* 0x140fe200078e020c */
[----:B------:R-:W-:Y:S01]  /*0220*/  LEA R4, R12, UR6, 0x2 ;  /* 0x000000060c047c11 */ /* 0x000fe2000f8e10ff */
[C-C-:B------:R-:W-:Y:S01]  /*0230*/  IMAD R8, R5.reuse, 0x6, R12.reuse ;  /* 0x0000000605087824 */ /* 0x140fe200078e020c */
[----:B------:R-:W-:Y:S01]  /*0240*/  ULEA UR4, UR14, UR15, 0x2 ;  /* 0x0000000f0e047291 */ /* 0x000fe2000f8e10ff */
[C-C-:B------:R-:W-:Y:S01]  /*0250*/  IMAD R7, R5.reuse, 0x5, R12.reuse ;  /* 0x0000000505077824 */ /* 0x140fe200078e020c */
[----:B------:R-:W-:Y:S01]  /*0260*/  ULOP3.LUT UR16, UR14, 0x3, URZ, 0xc0, !UPT ;  /* 0x000000030e107892 */ /* 0x000fe2000f8ec0ff */
[C---:B------:R-:W-:Y:S01]  /*0270*/  IMAD R6, R5.reuse, 0x3, R12 ;  /* 0x0000000305067824 */ /* 0x040fe200078e020c */
[----:B------:R-:W-:Y:S01]  /*0280*/  ULEA UR4, UR14, UR4, 0x2 ;  /* 0x000000040e047291 */ /* 0x000fe2000f8e10ff */
[----:B------:R-:W-:Y:S01]  /*0290*/  LEA R5, R5, R12, 0x1 ;  /* 0x0000000c05057211 */ /* 0x000fe200078e08ff */
[----:B------:R-:W-:-:S02]  /*02a0*/  ULOP3.LUT UR8, UR14, 0xfffffff8, URZ, 0xc0, !UPT ;  /* 0xfffffff80e087892 */ /* 0x000fc4000f8ec0ff */
[----:B------:R-:W-:Y:S02]  /*02b0*/  ULOP3.LUT UR5, UR14, 0xfffffff0, URZ, 0xc0, !UPT ;  /* 0xfffffff00e057892 */ /* 0x000fe4000f8ec0ff */
[----:B------:R-:W-:-:S10]  /*02c0*/  LEA R3, R12, UR4, 0x2 ;  /* 0x000000040c037c11 */ /* 0x000fd4000f8e10ff */
.L_x_65:
[----:B-1-34-:R-:W1:Y:S01]  /*02d0*/  LDC.64 R20, c[0x0][0x3a0] ;  /* 0x0000e800ff147b82 */ /* 0x01ae620000000a00 */
[----:B------:R-:W-:Y:S01]  /*02e0*/  IADD3 R0, PT, PT, R11, -0x1, RZ ;  /* 0xffffffff0b007810 */ /* 0x000fe20007ffe0ff */
[----:B--2---:R-:W2:Y:S03]  /*02f0*/  LDCU UR4, c[0x0][0x40c] ;  /* 0x00008180ff0477ac */ /* 0x004ea60008000800 */
[----:B------:R-:W-:Y:S01]  /*0300*/  R2UR UR20, R0 ;  /* 0x00000000001472ca */ /* 0x000fe200000e0000 */
[----:B------:R-:W3:Y:S02]  /*0310*/  LDCU.64 UR6, c[0x0][0x390] ;  /* 0x00007200ff0677ac */ /* 0x000ee40008000a00 */
[----:B------:R-:W4:Y:S08]  /*0320*/  LDC.64 R18, c[0x0][0x398] ;  /* 0x0000e600ff127b82 */ /* 0x000f300000000a00 */
[----:B0-----:R-:W0:Y:S02]  /*0330*/  LDC.64 R14, c[0x0][0x3a8] ;  /* 0x0000ea00ff0e7b82 */ /* 0x001e240000000a00 */
[----:B------:R-:W-:Y:S01]  /*0340*/  MOV R17, UR20 ;  /* 0x0000001400117c02 */ /* 0x000fe20008000f00 */
[----:B------:R-:W-:Y:S01]  /*0350*/  IMAD.U32 R13, RZ, RZ, UR20 ;  /* 0x00000014ff0d7e24 */ /* 0x000fe2000f8e00ff */
[----:B------:R-:W-:-:S03]  /*0360*/  MOV R23, UR20 ;  /* 0x0000001400177c02 */ /* 0x000fc60008000f00 */
[----:B-1----:R-:W-:Y:S02]  /*0370*/  IMAD.WIDE.U32 R20, R17, 0x4, R20 ;  /* 0x0000000411147825 */ /* 0x002fe400078e0014 */
[----:B------:R-:W1:Y:S02]  /*0380*/  LDC.64 R16, c[0x0][0x3c0] ;  /* 0x0000f000ff107b82 */ /* 0x000e640000000a00 */
[----:B----4-:R-:W-:-:S05]  /*0390*/  IMAD.WIDE.U32 R18, R13, 0x4, R18 ;  /* 0x000000040d127825 */ /* 0x010fca00078e0012 */
[----:B------:R4:W5:Y:S01]  /*03a0*/  LDG.E.CONSTANT R2, desc[UR10][R18.64] ;  /* 0x0000000a12027981 */ /* 0x000962000c1e9900 */
[----:B0-----:R-:W-:-:S03]  /*03b0*/  IMAD.WIDE.U32 R22, R23, 0x4, R14 ;  /* 0x0000000417167825 */ /* 0x001fc600078e000e */
[----:B------:R4:W5:Y:S04]  /*03c0*/  LDG.E.CONSTANT R14, desc[UR10][R20.64] ;  /* 0x0000000a140e7981 */ /* 0x000968000c1e9900 */
[----:B------:R4:W5:Y:S01]  /*03d0*/  LDG.E.CONSTANT R0, desc[UR10][R22.64] ;  /* 0x0000000a16007981 */ /* 0x000962000c1e9900 */
[----:B------:R-:W-:Y:S02]  /*03e0*/  ISETP.GE.U32.AND P0, PT, R12, UR12, PT ;  /* 0x0000000c0c007c0c */ /* 0x000fe4000bf06070 */
[----:B--2---:R-:W-:Y:S01]  /*03f0*/  MOV R15, UR4 ;  /* 0x00000004000f7c02 */ /* 0x004fe20008000f00 */
[----:B------:R-:W0:Y:S01]  /*0400*/  LDCU UR4, c[0x0][0x40c] ;  /* 0x00008180ff0477ac */ /* 0x000e220008000800 */
[----:B------:R-:W-:Y:S03]  /*0410*/  BSSY.RECONVERGENT B0, `(.L_x_4) ;  /* 0x0000033000007945 */ /* 0x000fe60003800200 */
[----:B------:R-:W-:-:S04]  /*0420*/  IMAD R13, R15, UR20, RZ ;  /* 0x000000140f0d7c24 */ /* 0x000fc8000f8e02ff */
[----:B-1----:R-:W-:Y:S02]  /*0430*/  IMAD.WIDE R16, R13, 0x4, R16 ;  /* 0x000000040d107825 */ /* 0x002fe400078e0210 */
[----:B0--34-:R-:W-:Y:S05]  /*0440*/  @P0 BRA `(.L_x_5) ;  /* 0x0000000000bc0947 */ /* 0x019fea0003800000 */
[-C--:B------:R-:W-:Y:S01]  /*0450*/  IABS R22, R15.reuse ;  /* 0x0000000f00167213 */ /* 0x080fe20000000000 */
[----:B------:R-:W0:Y:S01]  /*0460*/  S2R R24, SR_CgaCtaId ;  /* 0x0000000000187919 */ /* 0x000e220000008800 */
[----:B------:R-:W-:Y:S02]  /*0470*/  MOV R23, 0x400 ;  /* 0x0000040000177802 */ /* 0x000fe40000000f00 */
[----:B------:R-:W1:Y:S01]  /*0480*/  I2F.RP R20, R22 ;  /* 0x0000001600147306 */ /* 0x000e620000209400 */
[----:B------:R-:W-:Y:S02]  /*0490*/  ISETP.NE.AND P1, PT, R15, RZ, PT ;  /* 0x000000ff0f00720c */ /* 0x000fe40003f25270 */
[----:B------:R-:W-:Y:S02]  /*04a0*/  LOP3.LUT R25, RZ, R15, RZ, 0x33, !PT ;  /* 0x0000000fff197212 */ /* 0x000fe400078e33ff */
[----:B------:R-:W-:-:S03]  /*04b0*/  MOV R26, R12 ;  /* 0x0000000c001a7202 */ /* 0x000fc60000000f00 */
[----:B-1----:R-:W1:Y:S01]  /*04c0*/  MUFU.RCP R20, R20 ;  /* 0x0000001400147308 */ /* 0x002e620000001000 */
[----:B0-----:R-:W-:Y:S02]  /*04d0*/  LEA R23, R24, R23, 0x18 ;  /* 0x0000001718177211 */ /* 0x001fe400078ec0ff */
[----:B-1----:R-:W-:-:S05]  /*04e0*/  IADD3 R18, PT, PT, R20, 0xffffffe, RZ ;  /* 0x0ffffffe14127810 */ /* 0x002fca0007ffe0ff */
[----:B------:R0:W1:Y:S02]  /*04f0*/  F2I.FTZ.U32.TRUNC.NTZ R19, R18 ;  /* 0x0000001200137305 */ /* 0x000064000021f000 */
[----:B0-----:R-:W-:Y:S01]  /*0500*/  HFMA2 R18, -RZ, RZ, 0, 0 ;  /* 0x00000000ff127431 */ /* 0x001fe200000001ff */
[----:B-1----:R-:W-:-:S05]  /*0510*/  IADD3 R21, PT, PT, RZ, -R19, RZ ;  /* 0x80000013ff157210 */ /* 0x002fca0007ffe0ff */
[----:B------:R-:W-:-:S04]  /*0520*/  IMAD R21, R21, R22, RZ ;  /* 0x0000001615157224 */ /* 0x000fc800078e02ff */
[----:B------:R-:W-:-:S07]  /*0530*/  IMAD.HI.U32 R24, R19, R21, R18 ;  /* 0x0000001513187227 */ /* 0x000fce00078e0012 */
.L_x_6:
[----:B------:R-:W-:Y:S02]  /*0540*/  IABS R19, R26 ;  /* 0x0000001a00137213 */ /* 0x000fe40000000000 */
[----:B------:R-:W-:Y:S02]  /*0550*/  MOV R15, UR4 ;  /* 0x00000004000f7c02 */ /* 0x000fe40008000f00 */
[----:B0-----:R-:W-:Y:S01]  /*0560*/  SHF.R.S32.HI R27, RZ, 0x1f, R13 ;  /* 0x0000001fff1b7819 */ /* 0x001fe2000001140d */
[----:B------:R-:W-:Y:S01]  /*0570*/  IMAD.HI.U32 R18, R24, R19, RZ ;  /* 0x0000001318127227 */ /* 0x000fe200078e00ff */
[----:B------:R-:W-:-:S04]  /*0580*/  IABS R28, R15 ;  /* 0x0000000f001c7213 */ /* 0x000fc80000000000 */
[----:B------:R-:W-:-:S05]  /*0590*/  IADD3 R20, PT, PT, -R18, RZ, RZ ;  /* 0x000000ff12147210 */ /* 0x000fca0007ffe1ff */
[----:B------:R-:W-:-:S05]  /*05a0*/  IMAD R19, R28, R20, R19 ;  /* 0x000000141c137224 */ /* 0x000fca00078e0213 */
[----:B------:R-:W-:-:S13]  /*05b0*/  ISETP.GT.U32.AND P3, PT, R22, R19, PT ;  /* 0x000000131600720c */ /* 0x000fda0003f64070 */
[----:B------:R-:W-:Y:S01]  /*05c0*/  @!P3 IMAD.IADD R19, R19, 0x1, -R28 ;  /* 0x000000011313b824 */ /* 0x000fe200078e0a1c */
[----:B------:R-:W-:-:S04]  /*05d0*/  @!P3 IADD3 R18, PT, PT, R18, 0x1, RZ ;  /* 0x000000011212b810 */ /* 0x000fc80007ffe0ff */
[----:B------:R-:W-:Y:S02]  /*05e0*/  ISETP.GE.U32.AND P2, PT, R19, R22, PT ;  /* 0x000000161300720c */ /* 0x000fe40003f46070 */
[----:B------:R-:W-:-:S04]  /*05f0*/  LOP3.LUT R19, R26, R15, RZ, 0x3c, !PT ;  /* 0x0000000f1a137212 */ /* 0x000fc800078e3cff */
[----:B------:R-:W-:-:S07]  /*0600*/  ISETP.GE.AND P4, PT, R19, RZ, PT ;  /* 0x000000ff1300720c */ /* 0x000fce0003f86270 */
[----:B------:R-:W-:-:S06]  /*0610*/  @P2 IADD3 R18, PT, PT, R18, 0x1, RZ ;  /* 0x0000000112122810 */ /* 0x000fcc0007ffe0ff */
[----:B------:R-:W-:-:S04]  /*0620*/  @!P4 IADD3 R18, PT, PT, -R18, RZ, RZ ;  /* 0x000000ff1212c210 */ /* 0x000fc80007ffe1ff */
[----:B------:R-:W-:-:S04]  /*0630*/  SEL R21, R25, R18, !P1 ;  /* 0x0000001219157207 */ /* 0x000fc80004800000 */
[C---:B------:R-:W-:Y:S01]  /*0640*/  IADD3 R18, PT, PT, -R21.reuse, RZ, RZ ;  /* 0x000000ff15127210 */ /* 0x040fe20007ffe1ff */
[----:B------:R-:W-:-:S04]  /*0650*/  IMAD.WIDE R20, R21, 0x4, R16 ;  /* 0x0000000415147825 */ /* 0x000fc800078e0210 */
[----:B------:R-:W-:Y:S02]  /*0660*/  IMAD R18, R15, R18, R26 ;  /* 0x000000120f127224 */ /* 0x000fe400078e021a */
[----:B------:R-:W2:Y:S03]  /*0670*/  LDG.E.CONSTANT R20, desc[UR10][R20.64] ;  /* 0x0000000a14147981 */ /* 0x000ea6000c1e9900 */
[----:B------:R-:W-:-:S04]  /*0680*/  IADD3 R19, P2, PT, R13, R18, RZ ;  /* 0x000000120d137210 */ /* 0x000fc80007f5e0ff */
[----:B------:R-:W-:Y:S02]  /*0690*/  LEA.HI.X.SX32 R28, R18, R27, 0x1, P2 ;  /* 0x0000001b121c7211 */ /* 0x000fe400010f0eff */
[----:B------:R-:W-:-:S04]  /*06a0*/  LEA R18, P2, R19, UR6, 0x2 ;  /* 0x0000000613127c11 */ /* 0x000fc8000f8410ff */
[----:B------:R-:W-:-:S06]  /*06b0*/  LEA.HI.X R19, R19, UR7, R28, 0x2, P2 ;  /* 0x0000000713137c11 */ /* 0x000fcc00090f141c */
[----:B------:R-:W2:Y:S01]  /*06c0*/  LDG.E.CONSTANT R19, desc[UR10][R18.64] ;  /* 0x0000000a12137981 */ /* 0x000ea2000c1e9900 */
[----:B------:R-:W-:-:S05]  /*06d0*/  LEA R27, R26, R23, 0x2 ;  /* 0x000000171a1b7211 */ /* 0x000fca00078e10ff */
[----:B------:R-:W2:Y:S01]  /*06e0*/  LDS R29, [R27] ;  /* 0x000000001b1d7984 */ /* 0x000ea20000000800 */
[----:B------:R-:W-:-:S04]  /*06f0*/  IADD3 R26, PT, PT, R26, UR17, RZ ;  /* 0x000000111a1a7c10 */ /* 0x000fc8000fffe0ff */
[----:B------:R-:W-:Y:S01]  /*0700*/  ISETP.GE.AND P2, PT, R26, UR12, PT ;  /* 0x0000000c1a007c0c */ /* 0x000fe2000bf46270 */
[----:B--2---:R-:W-:-:S05]  /*0710*/  FFMA R28, R20, R19, R29 ;  /* 0x00000013141c7223 */ /* 0x004fca000000001d */
[----:B------:R0:W-:Y:S07]  /*0720*/  STS [R27], R28 ;  /* 0x0000001c1b007388 */ /* 0x0001ee0000000800 */
[----:B------:R-:W-:Y:S05]  /*0730*/  @!P2 BRA `(.L_x_6) ;  /* 0xfffffffc0080a947 */ /* 0x000fea000383ffff */
.L_x_5:
[----:B------:R-:W-:Y:S05]  /*0740*/  BSYNC.RECONVERGENT B0 ;  /* 0x0000000000007941 */ /* 0x000fea0003800200 */
.L_x_4:
[----:B------:R-:W-:Y:S01]  /*0750*/  BAR.SYNC.DEFER_BLOCKING 0x0 ;  /* 0x0000000000007b1d */ /* 0x000fe20000010000 */
[----:B------:R-:W-:Y:S02]  /*0760*/  ISETP.GE.AND P2, PT, R12, R15, PT ;  /* 0x0000000f0c00720c */ /* 0x000fe40003f46270 */
[----:B-----5:R-:W-:Y:S01]  /*0770*/  R2UR UR21, R14 ;  /* 0x000000000e1572ca */ /* 0x020fe200000e0000 */
[C---:B------:R-:W-:Y:S01]  /*0780*/  IMAD R14, R11.reuse, UR12, RZ ;  /* 0x0000000c0b0e7c24 */ /* 0x040fe2000f8e02ff */
[----:B------:R-:W-:Y:S01]  /*0790*/  ISETP.GT.AND P1, PT, R11, 0x1, PT ;  /* 0x000000010b00780c */ /* 0x000fe20003f24270 */
[----:B------:R-:W-:Y:S01]  /*07a0*/  BSSY.RECONVERGENT B0, `(.L_x_7) ;  /* 0x00000b3000007945 */ /* 0x000fe20003800200 */
[----:B------:R-:W-:-:S07]  /*07b0*/  MOV R11, UR20 ;  /* 0x00000014000b7c02 */ /* 0x000fce0008000f00 */
[----:B------:R-:W-:Y:S05]  /*07c0*/  @P2 BRA `(.L_x_8) ;  /* 0x0000000800c02947 */ /* 0x000fea0003800000 */
[----:B------:R-:W1:Y:S01]  /*07d0*/  LDCU UR4, c[0x0][0x40c] ;  /* 0x00008180ff0477ac */ /* 0x000e620008000800 */
[----:B------:R-:W-:Y:S01]  /*07e0*/  CS2R R24, SRZ ;  /* 0x0000000000187805 */ /* 0x000fe2000001ff00 */
[----:B-1----:R-:W-:-:S04]  /*07f0*/  UIADD3 UR4, UPT, UPT, UR4, -0x1, URZ ;  /* 0xffffffff04047890 */ /* 0x002fc8000fffe0ff */
[----:B------:R-:W-:-:S09]  /*0800*/  UISETP.GE.U32.AND UP0, UPT, UR4, 0x7, UPT ;  /* 0x000000070400788c */ /* 0x000fd2000bf06070 */
[----:B------:R-:W-:Y:S05]  /*0810*/  BRA.U !UP0, `(.L_x_9) ;  /* 0x0000000508647547 */ /* 0x000fea000b800000 */
[----:B------:R-:W1:Y:S01]  /*0820*/  LDC.64 R18, c[0x0][0x3c0] ;  /* 0x0000f000ff127b82 */ /* 0x000e620000000a00 */
[----:B------:R-:W-:Y:S01]  /*0830*/  SHF.R.S32.HI R20, RZ, 0x1f, R13 ;  /* 0x0000001fff147819 */ /* 0x000fe2000001140d */
[----:B------:R-:W-:Y:S01]  /*0840*/  IMAD.MOV.U32 R24, RZ, RZ, RZ ;  /* 0x000000ffff187224 */ /* 0x000fe200078e00ff */
[----:B------:R-:W-:Y:S01]  /*0850*/  LEA R30, R15, R12, 0x2 ;  /* 0x0000000c0f1e7211 */ /* 0x000fe200078e10ff */
[----:B------:R-:W-:Y:S01]  /*0860*/  UIADD3 UR4, UPT, UPT, -UR8, URZ, URZ ;  /* 0x000000ff08047290 */ /* 0x000fe2000fffe1ff */
[----:B0-----:R-:W-:Y:S01]  /*0870*/  MOV R28, R10 ;  /* 0x0000000a001c7202 */ /* 0x001fe20000000f00 */
[----:B------:R-:W0:Y:S01]  /*0880*/  LDCU.64 UR6, c[0x0][0x3b0] ;  /* 0x00007600ff0677ac */ /* 0x000e220008000a00 */
[----:B------:R-:W-:Y:S02]  /*0890*/  MOV R29, R5 ;  /* 0x00000005001d7202 */ /* 0x000fe40000000f00 */
[----:B------:R-:W-:Y:S02]  /*08a0*/  MOV R27, R6 ;  /* 0x00000006001b7202 */ /* 0x000fe40000000f00 */
[----:B------:R-:W-:-:S02]  /*08b0*/  MOV R31, R7 ;  /* 0x00000007001f7202 */ /* 0x000fc40000000f00 */
[----:B------:R-:W-:Y:S02]  /*08c0*/  MOV R32, R8 ;  /* 0x0000000800207202 */ /* 0x000fe40000000f00 */
[----:B------:R-:W-:Y:S02]  /*08d0*/  MOV R33, R9 ;  /* 0x0000000900217202 */ /* 0x000fe40000000f00 */
[----:B------:R-:W-:Y:S02]  /*08e0*/  MOV R26, R12 ;  /* 0x0000000c001a7202 */ /* 0x000fe40000000f00 */
[----:B-1----:R-:W-:-:S04]  /*08f0*/  LEA R18, P3, R13, R18, 0x2 ;  /* 0x000000120d127211 */ /* 0x002fc800078610ff */
[----:B------:R-:W-:Y:S02]  /*0900*/  LEA.HI.X R19, R13, R19, R20, 0x2, P3 ;  /* 0x000000130d137211 */ /* 0x000fe400018f1414 */
[----:B------:R-:W-:-:S04]  /*0910*/  IADD3 R34, P3, PT, R18, 0x10, RZ ;  /* 0x0000001012227810 */ /* 0x000fc80007f7e0ff */
[----:B0-----:R-:W-:-:S09]  /*0920*/  IADD3.X R37, PT, PT, RZ, R19, RZ, P3, !PT ;  /* 0x00000013ff257210 */ /* 0x001fd20001ffe4ff */
.L_x_10:
[----:B------:R-:W-:-:S04]  /*0930*/  IADD3 R18, P3, PT, R14, R26, RZ ;  /* 0x0000001a0e127210 */ /* 0x000fc80007f7e0ff */
[----:B------:R-:W-:Y:S02]  /*0940*/  LEA.HI.X.SX32 R19, R26, RZ, 0x1, P3 ;  /* 0x000000ff1a137211 */ /* 0x000fe400018f0eff */
[----:B------:R-:W-:-:S04]  /*0950*/  LEA R22, P3, R18, UR6, 0x2 ;  /* 0x0000000612167c11 */ /* 0x000fc8000f8610ff */
[----:B------:R-:W-:Y:S01]  /*0960*/  LEA.HI.X R23, R18, UR7, R19, 0x2, P3 ;  /* 0x0000000712177c11 */ /* 0x000fe200098f1413 */
[----:B------:R-:W-:Y:S01]  /*0970*/  IMAD.MOV.U32 R18, RZ, RZ, R34 ;  /* 0x000000ffff127224 */ /* 0x000fe200078e0022 */
[----:B------:R-:W-:Y:S02]  /*0980*/  MOV R19, R37 ;  /* 0x0000002500137202 */ /* 0x000fe40000000f00 */
[----:B------:R-:W-:Y:S02]  /*0990*/  IADD3 R21, P3, PT, R14, R28, RZ ;  /* 0x0000001c0e157210 */ /* 0x000fe40007f7e0ff */
[----:B------:R-:W2:Y:S04]  /*09a0*/  LDG.E.CONSTANT R23, desc[UR10][R22.64] ;  /* 0x0000000a16177981 */ /* 0x000ea8000c1e9900 */
[----:B------:R-:W2:Y:S01]  /*09b0*/  LDG.E.CONSTANT R25, desc[UR10][R18.64+-0x10] ;  /* 0xfffff00a12197981 */ /* 0x000ea2000c1e9900 */
[----:B------:R-:W-:-:S02]  /*09c0*/  LEA.HI.X.SX32 R34, R28, RZ, 0x1, P3 ;  /* 0x000000ff1c227211 */ /* 0x000fc400018f0eff */
[C---:B------:R-:W-:Y:S01]  /*09d0*/  LEA R20, P3, R21.reuse, UR6, 0x2 ;  /* 0x0000000615147c11 */ /* 0x040fe2000f8610ff */
[----:B------:R-:W3:Y:S03]  /*09e0*/  LDG.E.CONSTANT R35, desc[UR10][R18.64+-0xc] ;  /* 0xfffff40a12237981 */ /* 0x000ee6000c1e9900 */
[----:B------:R-:W-:-:S06]  /*09f0*/  LEA.HI.X R21, R21, UR7, R34, 0x2, P3 ;  /* 0x0000000715157c11 */ /* 0x000fcc00098f1422 */
[----:B------:R-:W3:Y:S01]  /*0a00*/  LDG.E.CONSTANT R21, desc[UR10][R20.64] ;  /* 0x0000000a14157981 */ /* 0x000ee2000c1e9900 */
[----:B--2---:R-:W-:Y:S01]  /*0a10*/  FFMA R34, R23, R25, R24 ;  /* 0x0000001917227223 */ /* 0x004fe20000000018 */
[----:B------:R-:W-:Y:S02]  /*0a20*/  IADD3 R25, P3, PT, R14, R29, RZ ;  /* 0x0000001d0e197210 */ /* 0x000fe40007f7e0ff */
[----:B------:R-:W2:Y:S02]  /*0a30*/  LDG.E.CONSTANT R23, desc[UR10][R18.64+-0x8] ;  /* 0xfffff80a12177981 */ /* 0x000ea4000c1e9900 */
[----:B------:R-:W-:Y:S02]  /*0a40*/  LEA.HI.X.SX32 R36, R29, RZ, 0x1, P3 ;  /* 0x000000ff1d247211 */ /* 0x000fe400018f0eff */
[----:B------:R-:W-:-:S04]  /*0a50*/  LEA R24, P3, R25, UR6, 0x2 ;  /* 0x0000000619187c11 */ /* 0x000fc8000f8610ff */
[----:B------:R-:W-:Y:S01]  /*0a60*/  LEA.HI.X R25, R25, UR7, R36, 0x2, P3 ;  /* 0x0000000719197c11 */ /* 0x000fe200098f1424 */
[----:B---3--:R-:W-:Y:S01]  /*0a70*/  FFMA R22, R21, R35, R34 ;  /* 0x0000002315167223 */ /* 0x008fe20000000022 */
[----:B------:R-:W-:Y:S01]  /*0a80*/  IADD3 R34, P3, PT, R14, R27, RZ ;  /* 0x0000001b0e227210 */ /* 0x000fe20007f7e0ff */
[----:B------:R-:W3:Y:S04]  /*0a90*/  LDG.E.CONSTANT R35, desc[UR10][R18.64+-0x4] ;  /* 0xfffffc0a12237981 */ /* 0x000ee8000c1e9900 */
[----:B------:R-:W2:Y:S01]  /*0aa0*/  LDG.E.CONSTANT R25, desc[UR10][R24.64] ;  /* 0x0000000a18197981 */ /* 0x000ea2000c1e9900 */
[----:B------:R-:W-:Y:S02]  /*0ab0*/  LEA.HI.X.SX32 R21, R27, RZ, 0x1, P3 ;  /* 0x000000ff1b157211 */ /* 0x000fe400018f0eff */
[----:B------:R-:W-:-:S04]  /*0ac0*/  LEA R20, P3, R34, UR6, 0x2 ;  /* 0x0000000622147c11 */ /* 0x000fc8000f8610ff */
        /* <DEDUP_REMOVED lines=17> */
[----:B------:R-:W-:-:S04]  /*0be0*/  IADD3 R25, P3, PT, R14, R32, RZ ;  /* 0x000000200e197210 */ /* 0x000fc80007f7e0ff */
[----:B------:R-:W-:Y:S02]  /*0bf0*/  LEA.HI.X.SX32 R36, R32, RZ, 0x1, P3 ;  /* 0x000000ff20247211 */ /* 0x000fe400018f0eff */
[----:B------:R-:W-:-:S04]  /*0c00*/  LEA R24, P3, R25, UR6, 0x2 ;  /* 0x0000000619187c11 */ /* 0x000fc8000f8610ff */
[----:B------:R-:W-:Y:S02]  /*0c10*/  LEA.HI.X R25, R25, UR7, R36, 0x2, P3 ;  /* 0x0000000719197c11 */ /* 0x000fe400098f1424 */
[----:B------:R-:W-:Y:S01]  /*0c20*/  IADD3 R23, P3, PT, R14, R33, RZ ;  /* 0x000000210e177210 */ /* 0x000fe20007f7e0ff */
[----:B---3--:R-:W-:Y:S02]  /*0c30*/  FFMA R22, R21, R35, R34 ;  /* 0x0000002315167223 */ /* 0x008fe40000000022 */
[----:B------:R-:W2:Y:S01]  /*0c40*/  LDG.E.CONSTANT R35, desc[UR10][R18.64+0xc] ;  /* 0x00000c0a12237981 */ /* 0x000ea2000c1e9900 */
[----:B------:R-:W-:Y:S02]  /*0c50*/  LEA.HI.X.SX32 R34, R33, RZ, 0x1, P3 ;  /* 0x000000ff21227211 */ /* 0x000fe400018f0eff */
[C---:B------:R-:W-:Y:S01]  /*0c60*/  LEA R20, P3, R23.reuse, UR6, 0x2 ;  /* 0x0000000617147c11 */ /* 0x040fe2000f8610ff */
[----:B------:R-:W3:Y:S03]  /*0c70*/  LDG.E.CONSTANT R25, desc[UR10][R24.64] ;  /* 0x0000000a18197981 */ /* 0x000ee6000c1e9900 */
[----:B------:R-:W-:-:S02]  /*0c80*/  LEA.HI.X R21, R23, UR7, R34, 0x2, P3 ;  /* 0x0000000717157c11 */ /* 0x000fc400098f1422 */
[----:B------:R-:W3:Y:S04]  /*0c90*/  LDG.E.CONSTANT R23, desc[UR10][R18.64+0x8] ;  /* 0x0000080a12177981 */ /* 0x000ee8000c1e9900 */
[----:B------:R-:W2:Y:S01]  /*0ca0*/  LDG.E.CONSTANT R21, desc[UR10][R20.64] ;  /* 0x0000000a14157981 */ /* 0x000ea2000c1e9900 */
[----:B------:R-:W-:-:S04]  /*0cb0*/  UIADD3 UR4, UPT, UPT, UR4, 0x8, URZ ;  /* 0x0000000804047890 */ /* 0x000fc8000fffe0ff */
[----:B------:R-:W-:Y:S01]  /*0cc0*/  UISETP.NE.AND UP0, UPT, UR4, URZ, UPT ;  /* 0x000000ff0400728c */ /* 0x000fe2000bf05270 */
[----:B------:R-:W-:Y:S01]  /*0cd0*/  IADD3 R34, P3, PT, R18, 0x20, RZ ;  /* 0x0000002012227810 */ /* 0x000fe20007f7e0ff */
[C---:B------:R-:W-:Y:S01]  /*0ce0*/  IMAD R29, R15.reuse, 0x8, R29 ;  /* 0x000000080f1d7824 */ /* 0x040fe200078e021d */
[C---:B------:R-:W-:Y:S02]  /*0cf0*/  LEA R26, R15.reuse, R26, 0x3 ;  /* 0x0000001a0f1a7211 */ /* 0x040fe400078e18ff */
[----:B------:R-:W-:Y:S02]  /*0d00*/  IADD3.X R37, PT, PT, RZ, R19, RZ, P3, !PT ;  /* 0x00000013ff257210 */ /* 0x000fe40001ffe4ff */
[C---:B------:R-:W-:Y:S02]  /*0d10*/  LEA R33, R15.reuse, R33, 0x3 ;  /* 0x000000210f217211 */ /* 0x040fe400078e18ff */
[C---:B------:R-:W-:Y:S02]  /*0d20*/  LEA R32, R15.reuse, R32, 0x3 ;  /* 0x000000200f207211 */ /* 0x040fe400078e18ff */
[----:B------:R-:W-:-:S02]  /*0d30*/  LEA R31, R15, R31, 0x3 ;  /* 0x0000001f0f1f7211 */ /* 0x000fc400078e18ff */
[C---:B------:R-:W-:Y:S02]  /*0d40*/  LEA R30, R15.reuse, R30, 0x3 ;  /* 0x0000001e0f1e7211 */ /* 0x040fe400078e18ff */
[C---:B------:R-:W-:Y:S02]  /*0d50*/  LEA R27, R15.reuse, R27, 0x3 ;  /* 0x0000001b0f1b7211 */ /* 0x040fe400078e18ff */
[----:B------:R-:W-:Y:S01]  /*0d60*/  LEA R28, R15, R28, 0x3 ;  /* 0x0000001c0f1c7211 */ /* 0x000fe200078e18ff */
[----:B---3--:R-:W-:-:S04]  /*0d70*/  FFMA R22, R25, R23, R22 ;  /* 0x0000001719167223 */ /* 0x008fc80000000016 */
[----:B--2---:R-:W-:Y:S01]  /*0d80*/  FFMA R24, R21, R35, R22 ;  /* 0x0000002315187223 */ /* 0x004fe20000000016 */
[----:B------:R-:W-:Y:S06]  /*0d90*/  BRA.U UP0, `(.L_x_10) ;  /* 0xfffffff900e47547 */ /* 0x000fec000b83ffff */
[----:B------:R-:W-:-:S07]  /*0da0*/  MOV R25, UR8 ;  /* 0x0000000800197c02 */ /* 0x000fce0008000f00 */
.L_x_9:
[----:B------:R-:W1:Y:S02]  /*0db0*/  LDCU UR4, c[0x0][0x40c] ;  /* 0x00008180ff0477ac */ /* 0x000e640008000800 */
[----:B-1----:R-:W-:-:S04]  /*0dc0*/  ULOP3.LUT UR6, UR4, 0x7, URZ, 0xc0, !UPT ;  /* 0x0000000704067892 */ /* 0x002fc8000f8ec0ff */
[----:B------:R-:W-:-:S09]  /*0dd0*/  UISETP.NE.AND UP0, UPT, UR6, URZ, UPT ;  /* 0x000000ff0600728c */ /* 0x000fd2000bf05270 */
[----:B------:R-:W-:Y:S05]  /*0de0*/  BRA.U !UP0, `(.L_x_11) ;  /* 0x0000000508287547 */ /* 0x000fea000b800000 */
[----:B------:R-:W-:Y:S02]  /*0df0*/  UIADD3 UR6, UPT, UPT, UR6, -0x1, URZ ;  /* 0xffffffff06067890 */ /* 0x000fe4000fffe0ff */
[----:B------:R-:W-:Y:S02]  /*0e00*/  UISETP.NE.AND UP1, UPT, UR16, URZ, UPT ;  /* 0x000000ff1000728c */ /* 0x000fe4000bf25270 */
[----:B------:R-:W-:-:S09]  /*0e10*/  UISETP.GE.U32.AND UP0, UPT, UR6, 0x3, UPT ;  /* 0x000000030600788c */ /* 0x000fd2000bf06070 */
[----:B------:R-:W-:Y:S05]  /*0e20*/  BRA.U !UP0, `(.L_x_12) ;  /* 0x00000001088c7547 */ /* 0x000fea000b800000 */
[----:B------:R-:W0:Y:S01]  /*0e30*/  LDCU.64 UR6, c[0x0][0x3b0] ;  /* 0x00007600ff0677ac */ /* 0x000e220008000a00 */
[----:B------:R-:W-:-:S05]  /*0e40*/  IMAD R18, R25, R15, R12 ;  /* 0x0000000f19127224 */ /* 0x000fca00078e020c */
[----:B------:R-:W-:Y:S02]  /*0e50*/  IADD3 R19, PT, PT, R18, R15, RZ ;  /* 0x0000000f12137210 */ /* 0x000fe40007ffe0ff */
[C---:B------:R-:W-:Y:S02]  /*0e60*/  IADD3 R23, P3, PT, R14.reuse, R18, RZ ;  /* 0x000000120e177210 */ /* 0x040fe40007f7e0ff */
[----:B------:R-:W-:Y:S02]  /*0e70*/  IADD3 R20, P4, PT, R14, R19, RZ ;  /* 0x000000130e147210 */ /* 0x000fe40007f9e0ff */
[----:B------:R-:W-:Y:S02]  /*0e80*/  LEA.HI.X.SX32 R26, R18, RZ, 0x1, P3 ;  /* 0x000000ff121a7211 */ /* 0x000fe400018f0eff */
[C---:B------:R-:W-:Y:S02]  /*0e90*/  IADD3 R18, PT, PT, R19.reuse, R15, RZ ;  /* 0x0000000f13127210 */ /* 0x040fe40007ffe0ff */
[----:B------:R-:W-:-:S02]  /*0ea0*/  LEA.HI.X.SX32 R21, R19, RZ, 0x1, P4 ;  /* 0x000000ff13157211 */ /* 0x000fc400020f0eff */
[C---:B0-----:R-:W-:Y:S02]  /*0eb0*/  LEA R28, P3, R23.reuse, UR6, 0x2 ;  /* 0x00000006171c7c11 */ /* 0x041fe4000f8610ff */
[----:B------:R-:W-:Y:S02]  /*0ec0*/  LEA R22, P4, R20, UR6, 0x2 ;  /* 0x0000000614167c11 */ /* 0x000fe4000f8810ff */
[----:B------:R-:W-:Y:S01]  /*0ed0*/  LEA.HI.X R29, R23, UR7, R26, 0x2, P3 ;  /* 0x00000007171d7c11 */ /* 0x000fe200098f141a */
[----:B------:R-:W-:Y:S01]  /*0ee0*/  IMAD.WIDE.U32 R26, R25, 0x4, R16 ;  /* 0x00000004191a7825 */ /* 0x000fe200078e0010 */
[----:B------:R-:W-:Y:S02]  /*0ef0*/  IADD3 R19, P3, PT, R14, R18, RZ ;  /* 0x000000120e137210 */ /* 0x000fe40007f7e0ff */
[----:B------:R-:W-:Y:S02]  /*0f00*/  IADD3 R33, PT, PT, R18, R15, RZ ;  /* 0x0000000f12217210 */ /* 0x000fe40007ffe0ff */
[----:B------:R-:W-:Y:S01]  /*0f10*/  LEA.HI.X R23, R20, UR7, R21, 0x2, P4 ;  /* 0x0000000714177c11 */ /* 0x000fe2000a0f1415 */
[----:B------:R-:W2:Y:S01]  /*0f20*/  LDG.E.CONSTANT R29, desc[UR10][R28.64] ;  /* 0x0000000a1c1d7981 */ /* 0x000ea2000c1e9900 */
[----:B------:R-:W-:-:S02]  /*0f30*/  LEA.HI.X.SX32 R20, R18, RZ, 0x1, P3 ;  /* 0x000000ff12147211 */ /* 0x000fc400018f0eff */
[C---:B------:R-:W-:Y:S01]  /*0f40*/  LEA R18, P3, R19.reuse, UR6, 0x2 ;  /* 0x0000000613127c11 */ /* 0x040fe2000f8610ff */
[----:B------:R-:W2:Y:S01]  /*0f50*/  LDG.E.CONSTANT R31, desc[UR10][R26.64] ;  /* 0x0000000a1a1f7981 */ /* 0x000ea2000c1e9900 */
[----:B------:R-:W-:Y:S02]  /*0f60*/  IADD3 R21, P4, PT, R14, R33, RZ ;  /* 0x000000210e157210 */ /* 0x000fe40007f9e0ff */
[----:B------:R-:W-:Y:S01]  /*0f70*/  LEA.HI.X R19, R19, UR7, R20, 0x2, P3 ;  /* 0x0000000713137c11 */ /* 0x000fe200098f1414 */
[----:B------:R-:W3:Y:S01]  /*0f80*/  LDG.E.CONSTANT R22, desc[UR10][R22.64] ;  /* 0x0000000a16167981 */ /* 0x000ee2000c1e9900 */
[----:B------:R-:W-:Y:S02]  /*0f90*/  LEA.HI.X.SX32 R32, R33, RZ, 0x1, P4 ;  /* 0x000000ff21207211 */ /* 0x000fe400020f0eff */
[C---:B------:R-:W-:Y:S01]  /*0fa0*/  LEA R20, P3, R21.reuse, UR6, 0x2 ;  /* 0x0000000615147c11 */ /* 0x040fe2000f8610ff */
[----:B------:R-:W3:Y:S03]  /*0fb0*/  LDG.E.CONSTANT R30, desc[UR10][R26.64+0x4] ;  /* 0x0000040a1a1e7981 */ /* 0x000ee6000c1e9900 */
[----:B------:R-:W-:Y:S01]  /*0fc0*/  LEA.HI.X R21, R21, UR7, R32, 0x2, P3 ;  /* 0x0000000715157c11 */ /* 0x000fe200098f1420 */
[----:B------:R-:W4:Y:S04]  /*0fd0*/  LDG.E.CONSTANT R18, desc[UR10][R18.64] ;  /* 0x0000000a12127981 */ /* 0x000f28000c1e9900 */
[----:B------:R-:W4:Y:S04]  /*0fe0*/  LDG.E.CONSTANT R32, desc[UR10][R26.64+0x8] ;  /* 0x0000080a1a207981 */ /* 0x000f28000c1e9900 */
[----:B------:R-:W5:Y:S04]  /*0ff0*/  LDG.E.CONSTANT R33, desc[UR10][R26.64+0xc] ;  /* 0x00000c0a1a217981 */ /* 0x000f68000c1e9900 */
[----:B------:R-:W5:Y:S01]  /*1000*/  LDG.E.CONSTANT R20, desc[UR10][R20.64] ;  /* 0x0000000a14147981 */ /* 0x000f62000c1e9900 */
[----:B------:R-:W-:Y:S01]  /*1010*/  IADD3 R25, PT, PT, R25, 0x4, RZ ;  /* 0x0000000419197810 */ /* 0x000fe20007ffe0ff */
[----:B--2---:R-:W-:-:S04]  /*1020*/  FFMA R29, R29, R31, R24 ;  /* 0x0000001f1d1d7223 */ /* 0x004fc80000000018 */
[----:B---3--:R-:W-:-:S04]  /*1030*/  FFMA R29, R22, R30, R29 ;  /* 0x0000001e161d7223 */ /* 0x008fc8000000001d */
[----:B----4-:R-:W-:-:S04]  /*1040*/  FFMA R29, R18, R32, R29 ;  /* 0x00000020121d7223 */ /* 0x010fc8000000001d */
[----:B-----5:R-:W-:-:S07]  /*1050*/  FFMA R24, R20, R33, R29 ;  /* 0x0000002114187223 */ /* 0x020fce000000001d */
.L_x_12:
[----:B------:R-:W-:Y:S05]  /*1060*/  BRA.U !UP1, `(.L_x_11) ;  /* 0x0000000109887547 */ /* 0x000fea000b800000 */
[----:B------:R-:W-:Y:S02]  /*1070*/  UISETP.NE.AND UP0, UPT, UR16, 0x1, UPT ;  /* 0x000000011000788c */ /* 0x000fe4000bf05270 */
[----:B------:R-:W-:-:S04]  /*1080*/  ULOP3.LUT UR4, UR4, 0x1, URZ, 0xc0, !UPT ;  /* 0x0000000104047892 */ /* 0x000fc8000f8ec0ff */
[----:B------:R-:W-:-:S03]  /*1090*/  UISETP.NE.AND UP1, UPT, UR4, URZ, UPT ;  /* 0x000000ff0400728c */ /* 0x000fc6000bf25270 */
[----:B------:R-:W-:Y:S08]  /*10a0*/  BRA.U !UP0, `(.L_x_13) ;  /* 0x00000001084c7547 */ /* 0x000ff0000b800000 */
[----:B------:R-:W1:Y:S01]  /*10b0*/  LDCU.64 UR6, c[0x0][0x3b0] ;  /* 0x00007600ff0677ac */ /* 0x000e620008000a00 */
[C---:B------:R-:W-:Y:S02]  /*10c0*/  IMAD R18, R25.reuse, R15, R12 ;  /* 0x0000000f19127224 */ /* 0x040fe400078e020c */
[----:B------:R-:W-:-:S03]  /*10d0*/  IMAD.WIDE.U32 R20, R25, 0x4, R16 ;  /* 0x0000000419147825 */ /* 0x000fc600078e0010 */
[----:B------:R-:W-:Y:S02]  /*10e0*/  IADD3 R19, P3, PT, R14, R18, RZ ;  /* 0x000000120e137210 */ /* 0x000fe40007f7e0ff */
[C---:B0-----:R-:W-:Y:S01]  /*10f0*/  IADD3 R27, PT, PT, R18.reuse, R15, RZ ;  /* 0x0000000f121b7210 */ /* 0x041fe20007ffe0ff */
[----:B------:R-:W2:Y:S01]  /*1100*/  LDG.E.CONSTANT R26, desc[UR10][R20.64] ;  /* 0x0000000a141a7981 */ /* 0x000ea2000c1e9900 */
[----:B------:R-:W-:Y:S02]  /*1110*/  LEA.HI.X.SX32 R18, R18, RZ, 0x1, P3 ;  /* 0x000000ff12127211 */ /* 0x000fe400018f0eff */
[----:B------:R-:W-:-:S04]  /*1120*/  IADD3 R28, P4, PT, R14, R27, RZ ;  /* 0x0000001b0e1c7210 */ /* 0x000fc80007f9e0ff */
[----:B------:R-:W-:Y:S02]  /*1130*/  LEA.HI.X.SX32 R27, R27, RZ, 0x1, P4 ;  /* 0x000000ff1b1b7211 */ /* 0x000fe400020f0eff */
[----:B-1----:R-:W-:-:S04]  /*1140*/  LEA R22, P3, R19, UR6, 0x2 ;  /* 0x0000000613167c11 */ /* 0x002fc8000f8610ff */
[----:B------:R-:W-:Y:S02]  /*1150*/  LEA.HI.X R23, R19, UR7, R18, 0x2, P3 ;  /* 0x0000000713177c11 */ /* 0x000fe400098f1412 */
[----:B------:R-:W-:-:S04]  /*1160*/  LEA R18, P3, R28, UR6, 0x2 ;  /* 0x000000061c127c11 */ /* 0x000fc8000f8610ff */
[----:B------:R-:W-:Y:S01]  /*1170*/  LEA.HI.X R19, R28, UR7, R27, 0x2, P3 ;  /* 0x000000071c137c11 */ /* 0x000fe200098f141b */
[----:B------:R-:W2:Y:S04]  /*1180*/  LDG.E.CONSTANT R23, desc[UR10][R22.64] ;  /* 0x0000000a16177981 */ /* 0x000ea8000c1e9900 */
[----:B------:R-:W3:Y:S04]  /*1190*/  LDG.E.CONSTANT R27, desc[UR10][R20.64+0x4] ;  /* 0x0000040a141b7981 */ /* 0x000ee8000c1e9900 */
[----:B------:R-:W3:Y:S01]  /*11a0*/  LDG.E.CONSTANT R19, desc[UR10][R18.64] ;  /* 0x0000000a12137981 */ /* 0x000ee2000c1e9900 */
[----:B------:R-:W-:Y:S01]  /*11b0*/  IADD3 R25, PT, PT, R25, 0x2, RZ ;  /* 0x0000000219197810 */ /* 0x000fe20007ffe0ff */
[----:B--2---:R-:W-:-:S04]  /*11c0*/  FFMA R24, R23, R26, R24 ;  /* 0x0000001a17187223 */ /* 0x004fc80000000018 */
[----:B---3--:R-:W-:-:S07]  /*11d0*/  FFMA R24, R19, R27, R24 ;  /* 0x0000001b13187223 */ /* 0x008fce0000000018 */
.L_x_13:
[----:B------:R-:W-:Y:S05]  /*11e0*/  BRA.U !UP1, `(.L_x_11) ;  /* 0x0000000109287547 */ /* 0x000fea000b800000 */
[----:B------:R-:W1:Y:S01]  /*11f0*/  LDCU.64 UR6, c[0x0][0x3b0] ;  /* 0x00007600ff0677ac */ /* 0x000e620008000a00 */
[C---:B------:R-:W-:Y:S02]  /*1200*/  IMAD R15, R25.reuse, R15, R12 ;  /* 0x0000000f190f7224 */ /* 0x040fe400078e020c */
[----:B------:R-:W-:-:S03]  /*1210*/  IMAD.WIDE.U32 R16, R25, 0x4, R16 ;  /* 0x0000000419107825 */ /* 0x000fc600078e0010 */
[----:B------:R-:W-:-:S03]  /*1220*/  IADD3 R18, P3, PT, R14, R15, RZ ;  /* 0x0000000f0e127210 */ /* 0x000fc60007f7e0ff */
[----:B------:R-:W2:Y:S01]  /*1230*/  LDG.E.CONSTANT R16, desc[UR10][R16.64] ;  /* 0x0000000a10107981 */ /* 0x000ea2000c1e9900 */
[----:B------:R-:W-:Y:S02]  /*1240*/  LEA.HI.X.SX32 R15, R15, RZ, 0x1, P3 ;  /* 0x000000ff0f0f7211 */ /* 0x000fe400018f0eff */
[----:B-1----:R-:W-:-:S04]  /*1250*/  LEA R14, P3, R18, UR6, 0x2 ;  /* 0x00000006120e7c11 */ /* 0x002fc8000f8610ff */
[----:B------:R-:W-:-:S06]  /*1260*/  LEA.HI.X R15, R18, UR7, R15, 0x2, P3 ;  /* 0x00000007120f7c11 */ /* 0x000fcc00098f140f */
[----:B------:R-:W2:Y:S02]  /*1270*/  LDG.E.CONSTANT R15, desc[UR10][R14.64] ;  /* 0x0000000a0e0f7981 */ /* 0x000ea4000c1e9900 */
[----:B--2---:R-:W-:-:S07]  /*1280*/  FFMA R24, R15, R16, R24 ;  /* 0x000000100f187223 */ /* 0x004fce0000000018 */
.L_x_11:
[----:B------:R-:W1:Y:S01]  /*1290*/  LDC.64 R14, c[0x0][0x3d8] ;  /* 0x0000f600ff0e7b82 */ /* 0x000e620000000a00 */
[----:B------:R-:W-:-:S04]  /*12a0*/  IMAD.IADD R17, R12, 0x1, R13 ;  /* 0x000000010c117824 */ /* 0x000fc800078e020d */
[----:B-1----:R-:W-:-:S05]  /*12b0*/  IMAD.WIDE R14, R17, 0x4, R14 ;  /* 0x00000004110e7825 */ /* 0x002fca00078e020e */
[----:B------:R1:W-:Y:S02]  /*12c0*/  STG.E desc[UR10][R14.64], R24 ;  /* 0x000000180e007986 */ /* 0x0003e4000c10190a */
.L_x_8:
[----:B------:R-:W-:Y:S05]  /*12d0*/  BSYNC.RECONVERGENT B0 ;  /* 0x0000000000007941 */ /* 0x000fea0003800200 */
.L_x_7:
[----:B------:R-:W-:Y:S06]  /*12e0*/  BAR.SYNC.DEFER_BLOCKING 0x0 ;  /* 0x0000000000007b1d */ /* 0x000fec0000010000 */
[----:B------:R-:W-:Y:S04]  /*12f0*/  BSSY.RECONVERGENT B0, `(.L_x_14) ;  /* 0x000000f000007945 */ /* 0x000fe80003800200 */
[----:B------:R-:W-:Y:S05]  /*1300*/  @P0 BRA `(.L_x_15) ;  /* 0x0000000000340947 */ /* 0x000fea0003800000 */
[----:B------:R-:W2:Y:S01]  /*1310*/  S2R R16, SR_CgaCtaId ;  /* 0x0000000000107919 */ /* 0x000ea20000008800 */
[----:B-1----:R-:W-:Y:S02]  /*1320*/  MOV R15, 0x400 ;  /* 0x00000400000f7802 */ /* 0x002fe40000000f00 */
[----:B------:R-:W-:Y:S02]  /*1330*/  MOV R14, R12 ;  /* 0x0000000c000e7202 */ /* 0x000fe40000000f00 */
[----:B--2---:R-:W-:-:S07]  /*1340*/  LEA R19, R16, R15, 0x18 ;  /* 0x0000000f10137211 */ /* 0x004fce00078ec0ff */
.L_x_16:
[C---:B------:R-:W-:Y:S02]  /*1350*/  LEA R15, R14.reuse, R19, 0x2 ;  /* 0x000000130e0f7211 */ /* 0x040fe400078e10ff */
[C---:B--2---:R-:W-:Y:S02]  /*1360*/  LEA R16, R14.reuse, UR13, 0x2 ;  /* 0x0000000d0e107c11 */ /* 0x044fe4000f8e10ff */
[----:B------:R-:W-:Y:S02]  /*1370*/  IADD3 R14, PT, PT, R14, UR17, RZ ;  /* 0x000000110e0e7c10 */ /* 0x000fe4000fffe0ff */
[----:B------:R-:W-:Y:S02]  /*1380*/  LDS R15, [R15] ;  /* 0x000000000f0f7984 */ /* 0x000fe40000000800 */
[----:B------:R-:W-:Y:S02]  /*1390*/  ISETP.GE.AND P3, PT, R14, UR12, PT ;  /* 0x0000000c0e007c0c */ /* 0x000fe4000bf66270 */
[----:B------:R-:W1:Y:S02]  /*13a0*/  LDS R18, [R16] ;  /* 0x0000000010127984 */ /* 0x000e640000000800 */
[----:B-1----:R-:W-:-:S05]  /*13b0*/  FADD R17, R15, R18 ;  /* 0x000000120f117221 */ /* 0x002fca0000000000 */
[----:B------:R2:W-:Y:S04]  /*13c0*/  STS [R16], R17 ;  /* 0x0000001110007388 */ /* 0x0005e80000000800 */
[----:B------:R-:W-:Y:S05]  /*13d0*/  @!P3 BRA `(.L_x_16) ;  /* 0xfffffffc00dcb947 */ /* 0x000fea000383ffff */
.L_x_15:
[----:B------:R-:W-:Y:S05]  /*13e0*/  BSYNC.RECONVERGENT B0 ;  /* 0x0000000000007941 */ /* 0x000fea0003800200 */
.L_x_14:
[----:B------:R-:W3:Y:S01]  /*13f0*/  LDCU.64 UR6, c[0x0][0x3b0] ;  /* 0x00007600ff0677ac */ /* 0x000ee20008000a00 */
[----:B------:R-:W-:Y:S01]  /*1400*/  BSSY.RECONVERGENT B0, `(.L_x_17) ;  /* 0x0000019000007945 */ /* 0x000fe20003800200 */
[----:B--2---:R-:W-:Y:S01]  /*1410*/  HFMA2 R16, -RZ, RZ, 0, 0 ;  /* 0x00000000ff107431 */ /* 0x004fe200000001ff */
[----:B------:R-:W-:Y:S01]  /*1420*/  BAR.SYNC.DEFER_BLOCKING 0x0 ;  /* 0x0000000000007b1d */ /* 0x000fe20000010000 */
[----:B------:R-:W-:Y:S01]  /*1430*/  UIMAD UR4, UR12, UR20, URZ ;  /* 0x000000140c0472a4 */ /* 0x000fe2000f8e02ff */
[----:B------:R-:W-:-:S03]  /*1440*/  ISETP.NE.AND P3, PT, R12, RZ, PT ;  /* 0x000000ff0c00720c */ /* 0x000fc60003f65270 */
[----:B------:R-:W-:Y:S01]  /*1450*/  USHF.R.S32.HI UR9, URZ, 0x1f, UR4 ;  /* 0x0000001fff097899 */ /* 0x000fe20008011404 */
[----:B------:R-:W2:Y:S01]  /*1460*/  LDCU UR22, c[0x0][0x40c] ;  /* 0x00008180ff1677ac */ /* 0x000ea20008000800 */
[----:B---3--:R-:W-:-:S04]  /*1470*/  ULEA UR6, UP0, UR4, UR6, 0x2 ;  /* 0x0000000604067291 */ /* 0x008fc8000f8010ff */
[----:B------:R-:W-:Y:S02]  /*1480*/  ULEA.HI.X UR7, UR4, UR7, UR9, 0x2, UP0 ;  /* 0x0000000704077291 */ /* 0x000fe400080f1409 */
[----:B------:R-:W-:Y:S01]  /*1490*/  UISETP.GE.U32.AND UP0, UPT, UR17, 0x2, UPT ;  /* 0x000000021100788c */ /* 0x000fe2000bf06070 */
[----:B------:R-:W-:Y:S10]  /*14a0*/  @P0 BRA `(.L_x_18) ;  /* 0x0000000000380947 */ /* 0x000ff40003800000 */
[----:B-1----:R-:W1:Y:S01]  /*14b0*/  S2R R15, SR_CgaCtaId ;  /* 0x00000000000f7919 */ /* 0x002e620000008800 */
[----:B------:R-:W-:Y:S02]  /*14c0*/  MOV R14, 0x400 ;  /* 0x00000400000e7802 */ /* 0x000fe40000000f00 */
[----:B------:R-:W-:Y:S02]  /*14d0*/  MOV R16, RZ ;  /* 0x000000ff00107202 */ /* 0x000fe40000000f00 */
[----:B------:R-:W-:Y:S02]  /*14e0*/  MOV R17, R12 ;  /* 0x0000000c00117202 */ /* 0x000fe40000000f00 */
[----:B-1----:R-:W-:-:S07]  /*14f0*/  LEA R20, R15, R14, 0x18 ;  /* 0x0000000e0f147211 */ /* 0x002fce00078ec0ff */
.L_x_19:
[----:B------:R-:W-:-:S05]  /*1500*/  MOV R14, 0x4 ;  /* 0x00000004000e7802 */ /* 0x000fca0000000f00 */
[----:B------:R-:W-:-:S06]  /*1510*/  IMAD.WIDE R14, R17, R14, UR6 ;  /* 0x00000006110e7e25 */ /* 0x000fcc000f8e020e */
[----:B------:R-:W3:Y:S01]  /*1520*/  LDG.E.CONSTANT R15, desc[UR10][R14.64] ;  /* 0x0000000a0e0f7981 */ /* 0x000ee2000c1e9900 */
[C---:B------:R-:W-:Y:S01]  /*1530*/  LEA R18, R17.reuse, R20, 0x2 ;  /* 0x0000001411127211 */ /* 0x040fe200078e10ff */
[----:B------:R-:W-:-:S05]  /*1540*/  VIADD R17, R17, UR17 ;  /* 0x0000001111117c36 */ /* 0x000fca0008000000 */
[----:B------:R-:W3:Y:S01]  /*1550*/  LDS R18, [R18] ;  /* 0x0000000012127984 */ /* 0x000ee20000000800 */
[----:B------:R-:W-:Y:S01]  /*1560*/  ISETP.GE.AND P4, PT, R17, UR12, PT ;  /* 0x0000000c11007c0c */ /* 0x000fe2000bf86270 */
[----:B---3--:R-:W-:-:S12]  /*1570*/  FFMA R16, R15, R18, R16 ;  /* 0x000000120f107223 */ /* 0x008fd80000000010 */
[----:B------:R-:W-:Y:S05]  /*1580*/  @!P4 BRA `(.L_x_19) ;  /* 0xfffffffc00dcc947 */ /* 0x000fea000383ffff */
.L_x_18:
[----:B--2---:R-:W-:Y:S05]  /*1590*/  BSYNC.RECONVERGENT B0 ;  /* 0x0000000000007941 */ /* 0x004fea0003800200 */
.L_x_17:
[----:B------:R2:W-:Y:S01]  /*15a0*/  STS [R3], R16 ;  /* 0x0000001003007388 */ /* 0x0005e20000000800 */
[----:B------:R-:W-:Y:S06]  /*15b0*/  BAR.SYNC.DEFER_BLOCKING 0x0 ;  /* 0x0000000000007b1d */ /* 0x000fec0000010000 */
[----:B------:R-:W-:Y:S05]  /*15c0*/  BRA.U !UP0, `(.L_x_20) ;  /* 0x0000000108307547 */ /* 0x000fea000b800000 */
[----:B-1----:R-:W-:-:S07]  /*15d0*/  MOV R14, UR17 ;  /* 0x00000011000e7c02 */ /* 0x002fce0008000f00 */
.L_x_21:
[----:B------:R-:W-:-:S04]  /*15e0*/  SHF.R.U32.HI R17, RZ, 0x1, R14 ;  /* 0x00000001ff117819 */ /* 0x000fc8000001160e */
[----:B------:R-:W-:-:S13]  /*15f0*/  ISETP.GE.U32.AND P4, PT, R12, R17, PT ;  /* 0x000000110c00720c */ /* 0x000fda0003f86070 */
[----:B------:R-:W-:Y:S01]  /*1600*/  @!P4 LEA R15, R17, R3, 0x2 ;  /* 0x00000003110fc211 */ /* 0x000fe200078e10ff */
[----:B--2---:R-:W-:Y:S05]  /*1610*/  @!P4 LDS R16, [R3] ;  /* 0x000000000310c984 */ /* 0x004fea0000000800 */
[----:B------:R-:W1:Y:S02]  /*1620*/  @!P4 LDS R15, [R15] ;  /* 0x000000000f0fc984 */ /* 0x000e640000000800 */
[----:B-1----:R-:W-:-:S05]  /*1630*/  @!P4 FADD R16, R15, R16 ;  /* 0x000000100f10c221 */ /* 0x002fca0000000000 */
[----:B------:R3:W-:Y:S01]  /*1640*/  @!P4 STS [R3], R16 ;  /* 0x000000100300c388 */ /* 0x0007e20000000800 */
[----:B------:R-:W-:Y:S01]  /*1650*/  BAR.SYNC.DEFER_BLOCKING 0x0 ;  /* 0x0000000000007b1d */ /* 0x000fe20000010000 */
[----:B------:R-:W-:Y:S02]  /*1660*/  ISETP.GT.U32.AND P4, PT, R14, 0x3, PT ;  /* 0x000000030e00780c */ /* 0x000fe40003f84070 */
[----:B------:R-:W-:-:S11]  /*1670*/  MOV R14, R17 ;  /* 0x00000011000e7202 */ /* 0x000fd60000000f00 */
[----:B---3--:R-:W-:Y:S05]  /*1680*/  @P4 BRA `(.L_x_21) ;  /* 0xfffffffc00d44947 */ /* 0x008fea000383ffff */
.L_x_20:
[----:B------:R-:W-:Y:S01]  /*1690*/  ULEA UR23, UR22, UR15, 0x2 ;  /* 0x0000000f16177291 */ /* 0x000fe2000f8e10ff */
[----:B-1----:R-:W1:Y:S01]  /*16a0*/  @!P3 LDC.64 R14, c[0x0][0x3e0] ;  /* 0x0000f800ff0ebb82 */ /* 0x002e620000000a00 */
[----:B------:R-:W-:Y:S01]  /*16b0*/  MOV R17, UR20 ;  /* 0x0000001400117c02 */ /* 0x000fe20008000f00 */
[----:B------:R-:W3:Y:S01]  /*16c0*/  LDCU.64 UR18, c[0x0][0x3b8] ;  /* 0x00007700ff1277ac */ /* 0x000ee20008000a00 */
[----:B------:R-:W-:Y:S01]  /*16d0*/  BSSY.RECONVERGENT B0, `(.L_x_22) ;  /* 0x0000016000007945 */ /* 0x000fe20003800200 */
[----:B------:R-:W-:-:S09]  /*16e0*/  ULEA UR24, UR22, UR23, 0x2 ;  /* 0x0000001716187291 */ /* 0x000fd2000f8e10ff */
[----:B--2---:R-:W2:Y:S01]  /*16f0*/  @!P3 LDS R16, [UR24] ;  /* 0x00000018ff10b984 */ /* 0x004ea20008000800 */
[----:B-1----:R-:W-:-:S04]  /*1700*/  @!P3 IMAD.WIDE.U32 R14, R17, 0x4, R14 ;  /* 0x00000004110eb825 */ /* 0x002fc800078e000e */
[----:B--2---:R-:W-:Y:S01]  /*1710*/  @!P3 FADD R17, -R16, -RZ ;  /* 0x800000ff1011b221 */ /* 0x004fe20000000100 */
[----:B------:R-:W-:-:S04]  /*1720*/  HFMA2 R16, -RZ, RZ, 0, 0 ;  /* 0x00000000ff107431 */ /* 0x000fc800000001ff */
[----:B------:R1:W-:Y:S01]  /*1730*/  @!P3 STG.E desc[UR10][R14.64], R17 ;  /* 0x000000110e00b986 */ /* 0x0003e2000c10190a */
[----:B------:R-:W-:Y:S06]  /*1740*/  BAR.SYNC.DEFER_BLOCKING 0x0 ;  /* 0x0000000000007b1d */ /* 0x000fec0000010000 */
[----:B---3--:R-:W-:Y:S05]  /*1750*/  @P0 BRA `(.L_x_23) ;  /* 0x0000000000340947 */ /* 0x008fea0003800000 */
[----:B------:R-:W-:Y:S02]  /*1760*/  MOV R16, RZ ;  /* 0x000000ff00107202 */ /* 0x000fe40000000f00 */
[----:B-1----:R-:W-:-:S07]  /*1770*/  MOV R17, R12 ;  /* 0x0000000c00117202 */ /* 0x002fce0000000f00 */
.L_x_24:
[----:B------:R-:W-:-:S04]  /*1780*/  IADD3 R15, P4, PT, R17, UR4, RZ ;  /* 0x00000004110f7c10 */ /* 0x000fc8000ff9e0ff */
[----:B------:R-:W-:Y:S02]  /*1790*/  LEA.HI.X.SX32 R18, R17, UR9, 0x1, P4 ;  /* 0x0000000911127c11 */ /* 0x000fe4000a0f0eff */
[----:B------:R-:W-:-:S04]  /*17a0*/  LEA R14, P4, R15, UR18, 0x2 ;  /* 0x000000120f0e7c11 */ /* 0x000fc8000f8810ff */
[----:B------:R-:W-:-:S06]  /*17b0*/  LEA.HI.X R15, R15, UR19, R18, 0x2, P4 ;  /* 0x000000130f0f7c11 */ /* 0x000fcc000a0f1412 */
[----:B------:R-:W2:Y:S01]  /*17c0*/  LDG.E.CONSTANT R15, desc[UR10][R14.64] ;  /* 0x0000000a0e0f7981 */ /* 0x000ea2000c1e9900 */
[C---:B------:R-:W-:Y:S02]  /*17d0*/  LEA R18, R17.reuse, UR13, 0x2 ;  /* 0x0000000d11127c11 */ /* 0x040fe4000f8e10ff */
[----:B------:R-:W-:-:S04]  /*17e0*/  IADD3 R17, PT, PT, R17, UR17, RZ ;  /* 0x0000001111117c10 */ /* 0x000fc8000fffe0ff */
[----:B------:R-:W2:Y:S01]  /*17f0*/  LDS R18, [R18] ;  /* 0x0000000012127984 */ /* 0x000ea20000000800 */
[----:B------:R-:W-:Y:S01]  /*1800*/  ISETP.GE.AND P4, PT, R17, UR12, PT ;  /* 0x0000000c11007c0c */ /* 0x000fe2000bf86270 */
[----:B--2---:R-:W-:-:S12]  /*1810*/  FFMA R16, R15, R18, R16 ;  /* 0x000000120f107223 */ /* 0x004fd80000000010 */
[----:B------:R-:W-:Y:S05]  /*1820*/  @!P4 BRA `(.L_x_24) ;  /* 0xfffffffc00d4c947 */ /* 0x000fea000383ffff */
.L_x_23:
[----:B------:R-:W-:Y:S05]  /*1830*/  BSYNC.RECONVERGENT B0 ;  /* 0x0000000000007941 */ /* 0x000fea0003800200 */
.L_x_22:
[----:B------:R2:W-:Y:S01]  /*1840*/  STS [R3], R16 ;  /* 0x0000001003007388 */ /* 0x0005e20000000800 */
[----:B------:R-:W-:Y:S06]  /*1850*/  BAR.SYNC.DEFER_BLOCKING 0x0 ;  /* 0x0000000000007b1d */ /* 0x000fec0000010000 */
[----:B------:R-:W-:Y:S05]  /*1860*/  BRA.U !UP0, `(.L_x_25) ;  /* 0x0000000108307547 */ /* 0x000fea000b800000 */
[----:B-1----:R-:W-:-:S07]  /*1870*/  IMAD.U32 R14, RZ, RZ, UR17 ;  /* 0x00000011ff0e7e24 */ /* 0x002fce000f8e00ff */
.L_x_26:
        /* <DEDUP_REMOVED lines=11> */
.L_x_25:
[----:B-1----:R-:W1:Y:S01]  /*1930*/  @!P3 LDS R17, [UR24] ;  /* 0x00000018ff11b984 */ /* 0x002e620008000800 */
[----:B------:R-:W3:Y:S01]  /*1940*/  @!P3 LDC.64 R14, c[0x0][0x3f0] ;  /* 0x0000fc00ff0ebb82 */ /* 0x000ee20000000a00 */
[----:B------:R-:W-:Y:S01]  /*1950*/  MOV R19, UR20 ;  /* 0x0000001400137c02 */ /* 0x000fe20008000f00 */
[----:B------:R-:W-:Y:S01]  /*1960*/  BSSY.RECONVERGENT B0, `(.L_x_27) ;  /* 0x000009a000007945 */ /* 0x000fe20003800200 */
[----:B------:R-:W-:-:S05]  /*1970*/  SHF.R.S32.HI R18, RZ, 0x1f, R13 ;  /* 0x0000001fff127819 */ /* 0x000fca000001140d */
[----:B------:R-:W4:Y:S01]  /*1980*/  LDC.64 R32, c[0x0][0x380] ;  /* 0x0000e000ff207b82 */ /* 0x000f220000000a00 */
[----:B---3--:R-:W-:Y:S01]  /*1990*/  @!P3 IMAD.WIDE.U32 R14, R19, 0x4, R14 ;  /* 0x00000004130eb825 */ /* 0x008fe200078e000e */
[----:B----4-:R-:W-:-:S04]  /*19a0*/  LEA R32, P4, R13, R32, 0x2 ;  /* 0x000000200d207211 */ /* 0x010fc800078810ff */
[----:B------:R-:W-:Y:S01]  /*19b0*/  LEA.HI.X R33, R13, R33, R18, 0x2, P4 ;  /* 0x000000210d217211 */ /* 0x000fe200020f1412 */
[----:B-1----:R1:W-:Y:S01]  /*19c0*/  @!P3 STG.E desc[UR10][R14.64], R17 ;  /* 0x000000110e00b986 */ /* 0x0023e2000c10190a */
[----:B------:R-:W-:Y:S06]  /*19d0*/  BAR.SYNC.DEFER_BLOCKING 0x0 ;  /* 0x0000000000007b1d */ /* 0x000fec0000010000 */
[----:B------:R-:W-:Y:S05]  /*19e0*/  @P2 BRA `(.L_x_28) ;  /* 0x0000000800442947 */ /* 0x000fea0003800000 */
[----:B------:R-:W-:Y:S01]  /*19f0*/  UIADD3 UR4, UPT, UPT, UR22, -0x1, URZ ;  /* 0xffffffff16047890 */ /* 0x000fe2000fffe0ff */
[----:B------:R-:W-:Y:S01]  /*1a00*/  HFMA2 R21, -RZ, RZ, 0, 0 ;  /* 0x00000000ff157431 */ /* 0x000fe200000001ff */
[----:B------:R-:W-:Y:S02]  /*1a10*/  MOV R19, RZ ;  /* 0x000000ff00137202 */ /* 0x000fe40000000f00 */
[----:B------:R-:W-:-:S09]  /*1a20*/  UISETP.GE.U32.AND UP1, UPT, UR4, 0xf, UPT ;  /* 0x0000000f0400788c */ /* 0x000fd2000bf26070 */
[----:B------:R-:W-:Y:S05]  /*1a30*/  BRA.U !UP1, `(.L_x_29) ;  /* 0x0000000109ec7547 */ /* 0x000fea000b800000 */
[----:B------:R-:W-:Y:S01]  /*1a40*/  MOV R21, RZ ;  /* 0x000000ff00157202 */ /* 0x000fe20000000f00 */
[----:B------:R-:W3:Y:S01]  /*1a50*/  LDCU UR4, c[0x0][0x40c] ;  /* 0x00008180ff0477ac */ /* 0x000ee20008000800 */
[----:B------:R-:W-:-:S07]  /*1a60*/  MOV R19, RZ ;  /* 0x000000ff00137202 */ /* 0x000fce0000000f00 */
.L_x_30:
[----:B-1----:R-:W-:Y:S02]  /*1a70*/  HFMA2 R15, -RZ, RZ, 0, 2.384185791015625e-07 ;  /* 0x00000004ff0f7431 */ /* 0x002fe400000001ff */
[----:B---3--:R-:W-:Y:S02]  /*1a80*/  IMAD R14, R12, UR4, R19 ;  /* 0x000000040c0e7c24 */ /* 0x008fe4000f8e0213 */
[----:B--2---:R-:W-:-:S05]  /*1a90*/  IMAD.WIDE.U32 R16, R19, 0x4, R32 ;  /* 0x0000000413107825 */ /* 0x004fca00078e0020 */
[----:B------:R-:W2:Y:S01]  /*1aa0*/  LDG.E.CONSTANT R24, desc[UR10][R16.64] ;  /* 0x0000000a10187981 */ /* 0x000ea2000c1e9900 */
[----:B------:R-:W-:-:S03]  /*1ab0*/  IMAD.WIDE R14, R14, R15, UR6 ;  /* 0x000000060e0e7e25 */ /* 0x000fc6000f8e020f */
[----:B------:R-:W3:Y:S04]  /*1ac0*/  LDG.E.CONSTANT R34, desc[UR10][R16.64+0x4] ;  /* 0x0000040a10227981 */ /* 0x000ee8000c1e9900 */
[----:B------:R-:W2:Y:S04]  /*1ad0*/  LDG.E.CONSTANT R22, desc[UR10][R14.64] ;  /* 0x0000000a0e167981 */ /* 0x000ea8000c1e9900 */
[----:B------:R-:W3:Y:S04]  /*1ae0*/  LDG.E.CONSTANT R25, desc[UR10][R14.64+0x4] ;  /* 0x0000040a0e197981 */ /* 0x000ee8000c1e9900 */
[----:B------:R-:W4:Y:S04]  /*1af0*/  LDG.E.CONSTANT R20, desc[UR10][R16.64+0x8] ;  /* 0x0000080a10147981 */ /* 0x000f28000c1e9900 */
[----:B------:R-:W4:Y:S04]  /*1b00*/  LDG.E.CONSTANT R23, desc[UR10][R14.64+0x8] ;  /* 0x0000080a0e177981 */ /* 0x000f28000c1e9900 */
[----:B------:R-:W5:Y:S04]  /*1b10*/  LDG.E.CONSTANT R26, desc[UR10][R16.64+0xc] ;  /* 0x00000c0a101a7981 */ /* 0x000f68000c1e9900 */
[----:B0-----:R-:W5:Y:S04]  /*1b20*/  LDG.E.CONSTANT R27, desc[UR10][R14.64+0xc] ;  /* 0x00000c0a0e1b7981 */ /* 0x001f68000c1e9900 */
[----:B------:R-:W5:Y:S04]  /*1b30*/  LDG.E.CONSTANT R28, desc[UR10][R16.64+0x10] ;  /* 0x0000100a101c7981 */ /* 0x000f68000c1e9900 */
[----:B------:R-:W5:Y:S04]  /*1b40*/  LDG.E.CONSTANT R29, desc[UR10][R14.64+0x10] ;  /* 0x0000100a0e1d7981 */ /* 0x000f68000c1e9900 */
[----:B------:R-:W5:Y:S04]  /*1b50*/  LDG.E.CONSTANT R30, desc[UR10][R16.64+0x14] ;  /* 0x0000140a101e7981 */ /* 0x000f68000c1e9900 */
[----:B------:R-:W5:Y:S04]  /*1b60*/  LDG.E.CONSTANT R31, desc[UR10][R14.64+0x14] ;  /* 0x0000140a0e1f7981 */ /* 0x000f68000c1e9900 */
[----:B------:R-:W5:Y:S01]  /*1b70*/  LDG.E.CONSTANT R35, desc[UR10][R14.64+0x38] ;  /* 0x0000380a0e237981 */ /* 0x000f62000c1e9900 */
[----:B--2---:R-:W-:-:S03]  /*1b80*/  FFMA R22, R22, R24, R21 ;  /* 0x0000001816167223 */ /* 0x004fc60000000015 */
[----:B------:R-:W2:Y:S01]  /*1b90*/  LDG.E.CONSTANT R24, desc[UR10][R16.64+0x18] ;  /* 0x0000180a10187981 */ /* 0x000ea2000c1e9900 */
[----:B---3--:R-:W-:-:S03]  /*1ba0*/  FFMA R22, R25, R34, R22 ;  /* 0x0000002219167223 */ /* 0x008fc60000000016 */
[----:B------:R-:W2:Y:S04]  /*1bb0*/  LDG.E.CONSTANT R25, desc[UR10][R14.64+0x18] ;  /* 0x0000180a0e197981 */ /* 0x000ea8000c1e9900 */
[----:B------:R-:W3:Y:S01]  /*1bc0*/  LDG.E.CONSTANT R21, desc[UR10][R14.64+0x1c] ;  /* 0x00001c0a0e157981 */ /* 0x000ee2000c1e9900 */
[----:B----4-:R-:W-:-:S03]  /*1bd0*/  FFMA R34, R23, R20, R22 ;  /* 0x0000001417227223 */ /* 0x010fc60000000016 */
[----:B------:R-:W3:Y:S04]  /*1be0*/  LDG.E.CONSTANT R20, desc[UR10][R16.64+0x1c] ;  /* 0x00001c0a10147981 */ /* 0x000ee8000c1e9900 */
[----:B------:R-:W4:Y:S04]  /*1bf0*/  LDG.E.CONSTANT R22, desc[UR10][R16.64+0x20] ;  /* 0x0000200a10167981 */ /* 0x000f28000c1e9900 */
[----:B------:R-:W4:Y:S01]  /*1c00*/  LDG.E.CONSTANT R23, desc[UR10][R14.64+0x20] ;  /* 0x0000200a0e177981 */ /* 0x000f22000c1e9900 */
[----:B-----5:R-:W-:-:S03]  /*1c10*/  FFMA R26, R27, R26, R34 ;  /* 0x0000001a1b1a7223 */ /* 0x020fc60000000022 */
[----:B------:R-:W5:Y:S01]  /*1c20*/  LDG.E.CONSTANT R27, desc[UR10][R14.64+0x24] ;  /* 0x0000240a0e1b7981 */ /* 0x000f62000c1e9900 */
[----:B------:R-:W-:-:S03]  /*1c30*/  FFMA R28, R29, R28, R26 ;  /* 0x0000001c1d1c7223 */ /* 0x000fc6000000001a */
[----:B------:R-:W5:Y:S04]  /*1c40*/  LDG.E.CONSTANT R26, desc[UR10][R16.64+0x24] ;  /* 0x0000240a101a7981 */ /* 0x000f68000c1e9900 */
[----:B------:R-:W5:Y:S01]  /*1c50*/  LDG.E.CONSTANT R29, desc[UR10][R16.64+0x28] ;  /* 0x0000280a101d7981 */ /* 0x000f62000c1e9900 */
[----:B------:R-:W-:-:S03]  /*1c60*/  FFMA R30, R31, R30, R28 ;  /* 0x0000001e1f1e7223 */ /* 0x000fc6000000001c */
[----:B------:R-:W5:Y:S04]  /*1c70*/  LDG.E.CONSTANT R28, desc[UR10][R14.64+0x28] ;  /* 0x0000280a0e1c7981 */ /* 0x000f68000c1e9900 */
[----:B------:R-:W5:Y:S04]  /*1c80*/  LDG.E.CONSTANT R31, desc[UR10][R16.64+0x3c] ;  /* 0x00003c0a101f7981 */ /* 0x000f68000c1e9900 */
[----:B------:R-:W5:Y:S01]  /*1c90*/  LDG.E.CONSTANT R34, desc[UR10][R14.64+0x3c] ;  /* 0x00003c0a0e227981 */ /* 0x000f62000c1e9900 */
[----:B--2---:R-:W-:-:S03]  /*1ca0*/  FFMA R30, R25, R24, R30 ;  /* 0x00000018191e7223 */ /* 0x004fc6000000001e */
[----:B------:R-:W2:Y:S04]  /*1cb0*/  LDG.E.CONSTANT R25, desc[UR10][R16.64+0x2c] ;  /* 0x00002c0a10197981 */ /* 0x000ea8000c1e9900 */
[----:B------:R-:W2:Y:S01]  /*1cc0*/  LDG.E.CONSTANT R24, desc[UR10][R14.64+0x2c] ;  /* 0x00002c0a0e187981 */ /* 0x000ea2000c1e9900 */
[----:B---3--:R-:W-:-:S03]  /*1cd0*/  FFMA R30, R21, R20, R30 ;  /* 0x00000014151e7223 */ /* 0x008fc6000000001e */
[----:B------:R-:W3:Y:S04]  /*1ce0*/  LDG.E.CONSTANT R20, desc[UR10][R16.64+0x30] ;  /* 0x0000300a10147981 */ /* 0x000ee8000c1e9900 */
[----:B------:R-:W3:Y:S01]  /*1cf0*/  LDG.E.CONSTANT R21, desc[UR10][R14.64+0x30] ;  /* 0x0000300a0e157981 */ /* 0x000ee2000c1e9900 */
[----:B----4-:R-:W-:-:S03]  /*1d00*/  FFMA R36, R23, R22, R30 ;  /* 0x0000001617247223 */ /* 0x010fc6000000001e */
[----:B------:R-:W4:Y:S04]  /*1d10*/  LDG.E.CONSTANT R30, desc[UR10][R16.64+0x34] ;  /* 0x0000340a101e7981 */ /* 0x000f28000c1e9900 */
[----:B------:R-:W4:Y:S04]  /*1d20*/  LDG.E.CONSTANT R23, desc[UR10][R14.64+0x34] ;  /* 0x0000340a0e177981 */ /* 0x000f28000c1e9900 */
[----:B------:R-:W4:Y:S01]  /*1d30*/  LDG.E.CONSTANT R22, desc[UR10][R16.64+0x38] ;  /* 0x0000380a10167981 */ /* 0x000f22000c1e9900 */
[----:B-----5:R-:W-:Y:S01]  /*1d40*/  FFMA R27, R27, R26, R36 ;  /* 0x0000001a1b1b7223 */ /* 0x020fe20000000024 */
[----:B------:R-:W-:-:S03]  /*1d50*/  VIADD R19, R19, 0x10 ;  /* 0x0000001013137836 */ /* 0x000fc60000000000 */
[----:B------:R-:W-:Y:S02]  /*1d60*/  FFMA R27, R28, R29, R27 ;  /* 0x0000001d1c1b7223 */ /* 0x000fe4000000001b */
[----:B------:R-:W-:Y:S02]  /*1d70*/  ISETP.NE.AND P4, PT, R19, UR5, PT ;  /* 0x0000000513007c0c */ /* 0x000fe4000bf85270 */
[----:B--2---:R-:W-:-:S04]  /*1d80*/  FFMA R24, R24, R25, R27 ;  /* 0x0000001918187223 */ /* 0x004fc8000000001b */
[----:B---3--:R-:W-:-:S04]  /*1d90*/  FFMA R20, R21, R20, R24 ;  /* 0x0000001415147223 */ /* 0x008fc80000000018 */
[----:B----4-:R-:W-:-:S04]  /*1da0*/  FFMA R20, R23, R30, R20 ;  /* 0x0000001e17147223 */ /* 0x010fc80000000014 */
[----:B------:R-:W-:-:S04]  /*1db0*/  FFMA R35, R35, R22, R20 ;  /* 0x0000001623237223 */ /* 0x000fc80000000014 */
[----:B------:R-:W-:Y:S01]  /*1dc0*/  FFMA R21, R34, R31, R35 ;  /* 0x0000001f22157223 */ /* 0x000fe20000000023 */
[----:B------:R-:W-:Y:S06]  /*1dd0*/  @P4 BRA `(.L_x_30) ;  /* 0xfffffffc00244947 */ /* 0x000fec000383ffff */
[----:B------:R-:W-:-:S07]  /*1de0*/  MOV R19, UR5 ;  /* 0x0000000500137c02 */ /* 0x000fce0008000f00 */
.L_x_29:
[----:B------:R-:W-:-:S04]  /*1df0*/  ULOP3.LUT UR4, UR22, 0xf, URZ, 0xc0, !UPT ;  /* 0x0000000f16047892 */ /* 0x000fc8000f8ec0ff */
[----:B------:R-:W-:-:S09]  /*1e00*/  UISETP.NE.AND UP1, UPT, UR4, URZ, UPT ;  /* 0x000000ff0400728c */ /* 0x000fd2000bf25270 */
[----:B------:R-:W-:Y:S05]  /*1e10*/  BRA.U !UP1, `(.L_x_31) ;  /* 0x0000000509347547 */ /* 0x000fea000b800000 */
[----:B------:R-:W-:Y:S02]  /*1e20*/  UIADD3 UR4, UPT, UPT, UR4, -0x1, URZ ;  /* 0xffffffff04047890 */ /* 0x000fe4000fffe0ff */
[----:B------:R-:W-:Y:S02]  /*1e30*/  ULOP3.LUT UR9, UR22, 0x7, URZ, 0xc0, !UPT ;  /* 0x0000000716097892 */ /* 0x000fe4000f8ec0ff */
[----:B------:R-:W-:Y:S02]  /*1e40*/  UISETP.GE.U32.AND UP1, UPT, UR4, 0x7, UPT ;  /* 0x000000070400788c */ /* 0x000fe4000bf26070 */
[----:B------:R-:W-:-:S07]  /*1e50*/  UISETP.NE.AND UP2, UPT, UR9, URZ, UPT ;  /* 0x000000ff0900728c */ /* 0x000fce000bf45270 */
[----:B------:R-:W-:Y:S05]  /*1e60*/  BRA.U !UP1, `(.L_x_32) ;  /* 0x0000000109787547 */ /* 0x000fea000b800000 */
[----:B------:R-:W2:Y:S01]  /*1e70*/  LDCU UR4, c[0x0][0x40c] ;  /* 0x00008180ff0477ac */ /* 0x000ea20008000800 */
[----:B-1----:R-:W-:Y:S01]  /*1e80*/  MOV R17, 0x4 ;  /* 0x0000000400117802 */ /* 0x002fe20000000f00 */
[----:B------:R-:W-:-:S05]  /*1e90*/  IMAD.WIDE.U32 R14, R19, 0x4, R32 ;  /* 0x00000004130e7825 */ /* 0x000fca00078e0020 */
[----:B0-----:R-:W3:Y:S04]  /*1ea0*/  LDG.E.CONSTANT R28, desc[UR10][R14.64] ;  /* 0x0000000a0e1c7981 */ /* 0x001ee8000c1e9900 */
[----:B------:R-:W4:Y:S04]  /*1eb0*/  LDG.E.CONSTANT R20, desc[UR10][R14.64+0x4] ;  /* 0x0000040a0e147981 */ /* 0x000f28000c1e9900 */
[----:B------:R-:W5:Y:S01]  /*1ec0*/  LDG.E.CONSTANT R22, desc[UR10][R14.64+0x8] ;  /* 0x0000080a0e167981 */ /* 0x000f62000c1e9900 */
[----:B--2---:R-:W-:-:S03]  /*1ed0*/  IMAD R16, R12, UR4, R19 ;  /* 0x000000040c107c24 */ /* 0x004fc6000f8e0213 */
[----:B------:R-:W2:Y:S01]  /*1ee0*/  LDG.E.CONSTANT R24, desc[UR10][R14.64+0xc] ;  /* 0x00000c0a0e187981 */ /* 0x000ea2000c1e9900 */
[----:B------:R-:W-:-:S03]  /*1ef0*/  IMAD.WIDE R16, R16, R17, UR6 ;  /* 0x0000000610107e25 */ /* 0x000fc6000f8e0211 */
[----:B------:R-:W2:Y:S04]  /*1f00*/  LDG.E.CONSTANT R29, desc[UR10][R14.64+0x10] ;  /* 0x0000100a0e1d7981 */ /* 0x000ea8000c1e9900 */
[----:B------:R-:W3:Y:S04]  /*1f10*/  LDG.E.CONSTANT R26, desc[UR10][R16.64] ;  /* 0x0000000a101a7981 */ /* 0x000ee8000c1e9900 */
[----:B------:R-:W4:Y:S04]  /*1f20*/  LDG.E.CONSTANT R23, desc[UR10][R16.64+0x4] ;  /* 0x0000040a10177981 */ /* 0x000f28000c1e9900 */
[----:B------:R-:W5:Y:S04]  /*1f30*/  LDG.E.CONSTANT R25, desc[UR10][R16.64+0x8] ;  /* 0x0000080a10197981 */ /* 0x000f68000c1e9900 */
[----:B------:R-:W2:Y:S04]  /*1f40*/  LDG.E.CONSTANT R27, desc[UR10][R16.64+0xc] ;  /* 0x00000c0a101b7981 */ /* 0x000ea8000c1e9900 */
[----:B------:R-:W2:Y:S04]  /*1f50*/  LDG.E.CONSTANT R31, desc[UR10][R16.64+0x14] ;  /* 0x0000140a101f7981 */ /* 0x000ea8000c1e9900 */
[----:B------:R-:W2:Y:S04]  /*1f60*/  LDG.E.CONSTANT R34, desc[UR10][R16.64+0x18] ;  /* 0x0000180a10227981 */ /* 0x000ea8000c1e9900 */
[----:B------:R-:W2:Y:S04]  /*1f70*/  LDG.E.CONSTANT R30, desc[UR10][R14.64+0x1c] ;  /* 0x00001c0a0e1e7981 */ /* 0x000ea8000c1e9900 */
[----:B------:R-:W2:Y:S01]  /*1f80*/  LDG.E.CONSTANT R35, desc[UR10][R16.64+0x1c] ;  /* 0x00001c0a10237981 */ /* 0x000ea2000c1e9900 */
[----:B---3--:R-:W-:-:S03]  /*1f90*/  FFMA R36, R26, R28, R21 ;  /* 0x0000001c1a247223 */ /* 0x008fc60000000015 */
[----:B------:R-:W3:Y:S04]  /*1fa0*/  LDG.E.CONSTANT R28, desc[UR10][R16.64+0x10] ;  /* 0x0000100a101c7981 */ /* 0x000ee8000c1e9900 */
[----:B------:R-:W3:Y:S04]  /*1fb0*/  LDG.E.CONSTANT R26, desc[UR10][R14.64+0x14] ;  /* 0x0000140a0e1a7981 */ /* 0x000ee8000c1e9900 */
[----:B------:R-:W3:Y:S01]  /*1fc0*/  LDG.E.CONSTANT R21, desc[UR10][R14.64+0x18] ;  /* 0x0000180a0e157981 */ /* 0x000ee2000c1e9900 */
[----:B----4-:R-:W-:-:S04]  /*1fd0*/  FFMA R20, R23, R20, R36 ;  /* 0x0000001417147223 */ /* 0x010fc80000000024 */
[----:B-----5:R-:W-:-:S04]  /*1fe0*/  FFMA R20, R25, R22, R20 ;  /* 0x0000001619147223 */ /* 0x020fc80000000014 */
[----:B--2---:R-:W-:Y:S01]  /*1ff0*/  FFMA R27, R27, R24, R20 ;  /* 0x000000181b1b7223 */ /* 0x004fe20000000014 */
[----:B------:R-:W-:-:S03]  /*2000*/  IADD3 R19, PT, PT, R19, 0x8, RZ ;  /* 0x0000000813137810 */ /* 0x000fc60007ffe0ff */
[----:B---3--:R-:W-:-:S04]  /*2010*/  FFMA R28, R28, R29, R27 ;  /* 0x0000001d1c1c7223 */ /* 0x008fc8000000001b */
[----:B------:R-:W-:-:S04]  /*2020*/  FFMA R31, R31, R26, R28 ;  /* 0x0000001a1f1f7223 */ /* 0x000fc8000000001c */
[----:B------:R-:W-:-:S04]  /*2030*/  FFMA R34, R34, R21, R31 ;  /* 0x0000001522227223 */ /* 0x000fc8000000001f */
[----:B------:R-:W-:-:S07]  /*2040*/  FFMA R21, R35, R30, R34 ;  /* 0x0000001e23157223 */ /* 0x000fce0000000022 */
.L_x_32:
[----:B------:R-:W-:Y:S05]  /*2050*/  BRA.U !UP2, `(.L_x_31) ;  /* 0x000000010aa47547 */ /* 0x000fea000b800000 */
[----:B------:R-:W-:Y:S02]  /*2060*/  UIADD3 UR9, UPT, UPT, UR9, -0x1, URZ ;  /* 0xffffffff09097890 */ /* 0x000fe4000fffe0ff */
[----:B------:R-:W-:Y:S02]  /*2070*/  UISETP.NE.AND UP2, UPT, UR16, URZ, UPT ;  /* 0x000000ff1000728c */ /* 0x000fe4000bf45270 */
[----:B------:R-:W-:-:S09]  /*2080*/  UISETP.GE.U32.AND UP1, UPT, UR9, 0x3, UPT ;  /* 0x000000030900788c */ /* 0x000fd2000bf26070 */
[----:B------:R-:W-:Y:S05]  /*2090*/  BRA.U !UP1, `(.L_x_33) ;  /* 0x0000000109487547 */ /* 0x000fea000b800000 */
[----:B------:R-:W2:Y:S01]  /*20a0*/  LDCU UR4, c[0x0][0x40c] ;  /* 0x00008180ff0477ac */ /* 0x000ea20008000800 */
[----:B-1----:R-:W-:Y:S02]  /*20b0*/  HFMA2 R17, -RZ, RZ, 0, 2.384185791015625e-07 ;  /* 0x00000004ff117431 */ /* 0x002fe400000001ff */
[----:B------:R-:W-:-:S05]  /*20c0*/  IMAD.WIDE.U32 R14, R19, 0x4, R32 ;  /* 0x00000004130e7825 */ /* 0x000fca00078e0020 */
[----:B------:R-:W3:Y:S04]  /*20d0*/  LDG.E.CONSTANT R22, desc[UR10][R14.64] ;  /* 0x0000000a0e167981 */ /* 0x000ee8000c1e9900 */
[----:B------:R-:W4:Y:S04]  /*20e0*/  LDG.E.CONSTANT R29, desc[UR10][R14.64+0x4] ;  /* 0x0000040a0e1d7981 */ /* 0x000f28000c1e9900 */
[----:B------:R-:W5:Y:S01]  /*20f0*/  LDG.E.CONSTANT R31, desc[UR10][R14.64+0x8] ;  /* 0x0000080a0e1f7981 */ /* 0x000f62000c1e9900 */
[----:B--2---:R-:W-:-:S03]  /*2100*/  IMAD R16, R12, UR4, R19 ;  /* 0x000000040c107c24 */ /* 0x004fc6000f8e0213 */
[----:B------:R-:W2:Y:S01]  /*2110*/  LDG.E.CONSTANT R35, desc[UR10][R14.64+0xc] ;  /* 0x00000c0a0e237981 */ /* 0x000ea2000c1e9900 */
[----:B------:R-:W-:-:S05]  /*2120*/  IMAD.WIDE R16, R16, R17, UR6 ;  /* 0x0000000610107e25 */ /* 0x000fca000f8e0211 */
[----:B------:R-:W3:Y:S04]  /*2130*/  LDG.E.CONSTANT R20, desc[UR10][R16.64] ;  /* 0x0000000a10147981 */ /* 0x000ee8000c1e9900 */
[----:B------:R-:W4:Y:S04]  /*2140*/  LDG.E.CONSTANT R23, desc[UR10][R16.64+0x4] ;  /* 0x0000040a10177981 */ /* 0x000f28000c1e9900 */
[----:B------:R-:W5:Y:S04]  /*2150*/  LDG.E.CONSTANT R25, desc[UR10][R16.64+0x8] ;  /* 0x0000080a10197981 */ /* 0x000f68000c1e9900 */
[----:B0-----:R-:W2:Y:S01]  /*2160*/  LDG.E.CONSTANT R27, desc[UR10][R16.64+0xc] ;  /* 0x00000c0a101b7981 */ /* 0x001ea2000c1e9900 */
[----:B------:R-:W-:Y:S01]  /*2170*/  IADD3 R19, PT, PT, R19, 0x4, RZ ;  /* 0x0000000413137810 */ /* 0x000fe20007ffe0ff */
[----:B---3--:R-:W-:-:S04]  /*2180*/  FFMA R20, R22, R20, R21 ;  /* 0x0000001416147223 */ /* 0x008fc80000000015 */
[----:B----4-:R-:W-:-:S04]  /*2190*/  FFMA R20, R29, R23, R20 ;  /* 0x000000171d147223 */ /* 0x010fc80000000014 */
[----:B-----5:R-:W-:-:S04]  /*21a0*/  FFMA R20, R31, R25, R20 ;  /* 0x000000191f147223 */ /* 0x020fc80000000014 */
[----:B--2---:R-:W-:-:S07]  /*21b0*/  FFMA R21, R35, R27, R20 ;  /* 0x0000001b23157223 */ /* 0x004fce0000000014 */
.L_x_33:
[----:B------:R-:W-:Y:S05]  /*21c0*/  BRA.U !UP2, `(.L_x_31) ;  /* 0x000000010a487547 */ /* 0x000fea000b800000 */
[----:B------:R-:W2:Y:S01]  /*21d0*/  LDCU UR4, c[0x0][0x40c] ;  /* 0x00008180ff0477ac */ /* 0x000ea20008000800 */
[----:B-1----:R-:W-:Y:S01]  /*21e0*/  MOV R17, 0x4 ;  /* 0x0000000400117802 */ /* 0x002fe20000000f00 */
[----:B------:R-:W-:-:S04]  /*21f0*/  IMAD.WIDE.U32 R14, R19, 0x4, R32 ;  /* 0x00000004130e7825 */ /* 0x000fc800078e0020 */
[----:B--2---:R-:W-:Y:S02]  /*2200*/  IMAD R16, R12, UR4, R19 ;  /* 0x000000040c107c24 */ /* 0x004fe4000f8e0213 */
[----:B------:R-:W2:Y:S02]  /*2210*/  LDG.E.CONSTANT R19, desc[UR10][R14.64] ;  /* 0x0000000a0e137981 */ /* 0x000ea4000c1e9900 */
[----:B------:R-:W-:-:S05]  /*2220*/  IMAD.WIDE R16, R16, R17, UR6 ;  /* 0x0000000610107e25 */ /* 0x000fca000f8e0211 */
[----:B------:R-:W2:Y:S01]  /*2230*/  LDG.E.CONSTANT R20, desc[UR10][R16.64] ;  /* 0x0000000a10147981 */ /* 0x000ea2000c1e9900 */
[----:B------:R-:W-:Y:S01]  /*2240*/  UISETP.NE.AND UP1, UPT, UR16, 0x1, UPT ;  /* 0x000000011000788c */ /* 0x000fe2000bf25270 */
[----:B--2---:R-:W-:-:S08]  /*2250*/  FFMA R21, R20, R19, R21 ;  /* 0x0000001314157223 */ /* 0x004fd00000000015 */
[----:B------:R-:W-:Y:S05]  /*2260*/  BRA.U !UP1, `(.L_x_31) ;  /* 0x0000000109207547 */ /* 0x000fea000b800000 */
[----:B------:R-:W-:Y:S01]  /*2270*/  UISETP.NE.AND UP1, UPT, UR16, 0x2, UPT ;  /* 0x000000021000788c */ /* 0x000fe2000bf25270 */
[----:B------:R-:W2:Y:S04]  /*2280*/  LDG.E.CONSTANT R20, desc[UR10][R16.64+0x4] ;  /* 0x0000040a10147981 */ /* 0x000ea8000c1e9900 */
[----:B------:R-:W2:Y:S01]  /*2290*/  LDG.E.CONSTANT R19, desc[UR10][R14.64+0x4] ;  /* 0x0000040a0e137981 */ /* 0x000ea2000c1e9900 */
[----:B------:R-:W-:-:S13]  /*22a0*/  PLOP3.LUT P4, PT, PT, PT, UP1, 0x80, 0x8 ;  /* 0x000000000008781c */ /* 0x000fda0003f8f018 */
[----:B------:R-:W3:Y:S04]  /*22b0*/  @P4 LDG.E.CONSTANT R22, desc[UR10][R16.64+0x8] ;  /* 0x0000080a10164981 */ /* 0x000ee8000c1e9900 */
[----:B------:R-:W3:Y:S01]  /*22c0*/  @P4 LDG.E.CONSTANT R23, desc[UR10][R14.64+0x8] ;  /* 0x0000080a0e174981 */ /* 0x000ee2000c1e9900 */
[----:B--2---:R-:W-:-:S04]  /*22d0*/  FFMA R21, R20, R19, R21 ;  /* 0x0000001314157223 */ /* 0x004fc80000000015 */
[----:B---3--:R-:W-:-:S07]  /*22e0*/  @P4 FFMA R21, R22, R23, R21 ;  /* 0x0000001716154223 */ /* 0x008fce0000000015 */
.L_x_31:
[----:B------:R3:W-:Y:S02]  /*22f0*/  STS [R4], R21 ;  /* 0x0000001504007388 */ /* 0x0007e40000000800 */
.L_x_28:
[----:B------:R-:W-:Y:S05]  /*2300*/  BSYNC.RECONVERGENT B0 ;  /* 0x0000000000007941 */ /* 0x000fea0003800200 */
.L_x_27:
[----:B------:R-:W-:Y:S01]  /*2310*/  BAR.SYNC.DEFER_BLOCKING 0x0 ;  /* 0x0000000000007b1d */ /* 0x000fe20000010000 */
[----:B--2---:R-:W-:-:S05]  /*2320*/  HFMA2 R16, -RZ, RZ, 0, 0 ;  /* 0x00000000ff107431 */ /* 0x004fca00000001ff */
[----:B------:R-:W-:Y:S04]  /*2330*/  BSSY.RECONVERGENT B0, `(.L_x_34) ;  /* 0x000000c000007945 */ /* 0x000fe80003800200 */
[----:B------:R-:W-:Y:S05]  /*2340*/  @P2 BRA `(.L_x_35) ;  /* 0x0000000000282947 */ /* 0x000fea0003800000 */
[----:B------:R-:W2:Y:S01]  /*2350*/  LDCU.64 UR18, c[0x0][0x388] ;  /* 0x00007100ff1277ac */ /* 0x000ea20008000a00 */
[----:B-1----:R-:W-:Y:S01]  /*2360*/  IADD3 R15, P4, PT, R12, R13, RZ ;  /* 0x0000000d0c0f7210 */ /* 0x002fe20007f9e0ff */
[----:B------:R-:W1:Y:S03]  /*2370*/  LDS R17, [R4] ;  /* 0x0000000004117984 */ /* 0x000e660000000800 */
[----:B------:R-:W-:Y:S02]  /*2380*/  IADD3.X R18, PT, PT, RZ, R18, RZ, P4, !PT ;  /* 0x00000012ff127210 */ /* 0x000fe400027fe4ff */
[----:B--2---:R-:W-:-:S04]  /*2390*/  LEA R14, P4, R15, UR18, 0x2 ;  /* 0x000000120f0e7c11 */ /* 0x004fc8000f8810ff */
[----:B------:R-:W-:-:S05]  /*23a0*/  LEA.HI.X R15, R15, UR19, R18, 0x2, P4 ;  /* 0x000000130f0f7c11 */ /* 0x000fca000a0f1412 */
[----:B------:R-:W1:Y:S01]  /*23b0*/  LDG.E.CONSTANT R14, desc[UR10][R14.64] ;  /* 0x0000000a0e0e7981 */ /* 0x000e62000c1e9900 */
[----:B------:R-:W-:Y:S01]  /*23c0*/  LEA R18, R12, UR15, 0x2 ;  /* 0x0000000f0c127c11 */ /* 0x000fe2000f8e10ff */
[----:B-1----:R-:W-:-:S05]  /*23d0*/  FADD R17, R17, -R14 ;  /* 0x8000000e11117221 */ /* 0x002fca0000000000 */
[----:B------:R2:W-:Y:S02]  /*23e0*/  STS [R18], R17 ;  /* 0x0000001112007388 */ /* 0x0005e40000000800 */
.L_x_35:
[----:B------:R-:W-:Y:S05]  /*23f0*/  BSYNC.RECONVERGENT B0 ;  /* 0x0000000000007941 */ /* 0x000fea0003800200 */
.L_x_34:
[----:B------:R-:W-:Y:S06]  /*2400*/  BAR.SYNC.DEFER_BLOCKING 0x0 ;  /* 0x0000000000007b1d */ /* 0x000fec0000010000 */
[----:B------:R-:W-:Y:S04]  /*2410*/  BSSY.RECONVERGENT B0, `(.L_x_36) ;  /* 0x000002c000007945 */ /* 0x000fe80003800200 */
[----:B------:R-:W-:Y:S05]  /*2420*/  @P0 BRA `(.L_x_37) ;  /* 0x0000000000a80947 */ /* 0x000fea0003800000 */
[----:B------:R-:W1:Y:S02]  /*2430*/  LDC R20, c[0x0][0x40c] ;  /* 0x00010300ff147b82 */ /* 0x000e640000000800 */
[-C--:B-12---:R-:W-:Y:S02]  /*2440*/  IABS R17, R20.reuse ;  /* 0x0000001400117213 */ /* 0x086fe40000000000 */
[----:B------:R-:W-:Y:S02]  /*2450*/  ISETP.NE.AND P0, PT, R20, RZ, PT ;  /* 0x000000ff1400720c */ /* 0x000fe40003f05270 */
[----:B---3--:R-:W1:Y:S01]  /*2460*/  I2F.RP R21, R17 ;  /* 0x0000001100157306 */ /* 0x008e620000209400 */
[----:B------:R-:W-:-:S07]  /*2470*/  LOP3.LUT R20, RZ, R20, RZ, 0x33, !PT ;  /* 0x00000014ff147212 */ /* 0x000fce00078e33ff */
[----:B-1----:R-:W1:Y:S02]  /*2480*/  MUFU.RCP R21, R21 ;  /* 0x0000001500157308 */ /* 0x002e640000001000 */
[----:B-1----:R-:W-:-:S06]  /*2490*/  VIADD R14, R21, 0xffffffe ;  /* 0x0ffffffe150e7836 */ /* 0x002fcc0000000000 */
[----:B------:R1:W2:Y:S02]  /*24a0*/  F2I.FTZ.U32.TRUNC.NTZ R15, R14 ;  /* 0x0000000e000f7305 */ /* 0x0002a4000021f000 */
[----:B-1----:R-:W-:Y:S01]  /*24b0*/  HFMA2 R14, -RZ, RZ, 0, 0 ;  /* 0x00000000ff0e7431 */ /* 0x002fe200000001ff */
[----:B--2---:R-:W-:-:S05]  /*24c0*/  IADD3 R16, PT, PT, RZ, -R15, RZ ;  /* 0x8000000fff107210 */ /* 0x004fca0007ffe0ff */
[----:B------:R-:W-:Y:S01]  /*24d0*/  IMAD R19, R16, R17, RZ ;  /* 0x0000001110137224 */ /* 0x000fe200078e02ff */
[----:B------:R-:W-:-:S03]  /*24e0*/  MOV R16, RZ ;  /* 0x000000ff00107202 */ /* 0x000fc60000000f00 */
[----:B------:R-:W-:Y:S01]  /*24f0*/  IMAD.HI.U32 R18, R15, R19, R14 ;  /* 0x000000130f127227 */ /* 0x000fe200078e000e */
[----:B------:R-:W-:-:S07]  /*2500*/  MOV R19, R12 ;  /* 0x0000000c00137202 */ /* 0x000fce0000000f00 */
.L_x_38:
[----:B------:R-:W1:Y:S01]  /*2510*/  LDC R24, c[0x0][0x40c] ;  /* 0x00010300ff187b82 */ /* 0x000e620000000800 */
[----:B------:R-:W-:-:S05]  /*2520*/  IABS R15, R19 ;  /* 0x00000013000f7213 */ /* 0x000fca0000000000 */
[----:B------:R-:W-:-:S05]  /*2530*/  IMAD.HI.U32 R14, R18, R15, RZ ;  /* 0x0000000f120e7227 */ /* 0x000fca00078e00ff */
[----:B------:R-:W-:Y:S02]  /*2540*/  IADD3 R22, PT, PT, -R14, RZ, RZ ;  /* 0x000000ff0e167210 */ /* 0x000fe40007ffe1ff */
[----:B-1----:R-:W-:-:S05]  /*2550*/  IABS R21, R24 ;  /* 0x0000001800157213 */ /* 0x002fca0000000000 */
[----:B------:R-:W-:Y:S01]  /*2560*/  IMAD R22, R21, R22, R15 ;  /* 0x0000001615167224 */ /* 0x000fe200078e020f */
[----:B------:R-:W-:-:S04]  /*2570*/  LOP3.LUT R15, R19, R24, RZ, 0x3c, !PT ;  /* 0x00000018130f7212 */ /* 0x000fc800078e3cff */
[----:B------:R-:W-:Y:S02]  /*2580*/  ISETP.GT.U32.AND P5, PT, R17, R22, PT ;  /* 0x000000161100720c */ /* 0x000fe40003fa4070 */
[----:B------:R-:W-:-:S11]  /*2590*/  ISETP.GE.AND P6, PT, R15, RZ, PT ;  /* 0x000000ff0f00720c */ /* 0x000fd60003fc6270 */
[----:B------:R-:W-:Y:S02]  /*25a0*/  @!P5 IADD3 R22, PT, PT, R22, -R21, RZ ;  /* 0x800000151616d210 */ /* 0x000fe40007ffe0ff */
[----:B------:R-:W-:Y:S02]  /*25b0*/  @!P5 IADD3 R14, PT, PT, R14, 0x1, RZ ;  /* 0x000000010e0ed810 */ /* 0x000fe40007ffe0ff */
[----:B------:R-:W-:-:S13]  /*25c0*/  ISETP.GE.U32.AND P4, PT, R22, R17, PT ;  /* 0x000000111600720c */ /* 0x000fda0003f86070 */
[----:B------:R-:W-:-:S05]  /*25d0*/  @P4 IADD3 R14, PT, PT, R14, 0x1, RZ ;  /* 0x000000010e0e4810 */ /* 0x000fca0007ffe0ff */
[----:B------:R-:W-:-:S05]  /*25e0*/  @!P6 IMAD.MOV R14, RZ, RZ, -R14 ;  /* 0x000000ffff0ee224 */ /* 0x000fca00078e0a0e */
[----:B------:R-:W-:-:S04]  /*25f0*/  SEL R21, R20, R14, !P0 ;  /* 0x0000000e14157207 */ /* 0x000fc80004000000 */
[----:B------:R-:W-:-:S05]  /*2600*/  IADD3 R14, PT, PT, -R21, RZ, RZ ;  /* 0x000000ff150e7210 */ /* 0x000fca0007ffe1ff */
[----:B------:R-:W-:-:S04]  /*2610*/  IMAD R15, R24, R14, R19 ;  /* 0x0000000e180f7224 */ /* 0x000fc800078e0213 */
[----:B------:R-:W-:-:S06]  /*2620*/  IMAD.WIDE R14, R15, 0x4, R32 ;  /* 0x000000040f0e7825 */ /* 0x000fcc00078e0220 */
[----:B------:R-:W2:Y:S01]  /*2630*/  LDG.E.CONSTANT R14, desc[UR10][R14.64] ;  /* 0x0000000a0e0e7981 */ /* 0x000ea2000c1e9900 */
[----:B------:R-:W-:Y:S02]  /*2640*/  LEA R21, R21, UR15, 0x2 ;  /* 0x0000000f15157c11 */ /* 0x000fe4000f8e10ff */
[C---:B------:R-:W-:Y:S02]  /*2650*/  LEA R22, R19.reuse, UR13, 0x2 ;  /* 0x0000000d13167c11 */ /* 0x040fe4000f8e10ff */
[----:B------:R-:W-:Y:S02]  /*2660*/  IADD3 R19, PT, PT, R19, UR17, RZ ;  /* 0x0000001113137c10 */ /* 0x000fe4000fffe0ff */
[----:B------:R-:W2:Y:S02]  /*2670*/  LDS R21, [R21] ;  /* 0x0000000015157984 */ /* 0x000ea40000000800 */
[----:B------:R-:W-:Y:S02]  /*2680*/  ISETP.GE.AND P4, PT, R19, UR12, PT ;  /* 0x0000000c13007c0c */ /* 0x000fe4000bf86270 */
[----:B------:R-:W1:Y:S01]  /*2690*/  LDS R22, [R22] ;  /* 0x0000000016167984 */ /* 0x000e620000000800 */
[----:B--2---:R-:W-:-:S04]  /*26a0*/  FMUL R23, R21, R14 ;  /* 0x0000000e15177220 */ /* 0x004fc80000400000 */
[----:B-1----:R-:W-:-:S06]  /*26b0*/  FFMA R16, R23, R22, R16 ;  /* 0x0000001617107223 */ /* 0x002fcc0000000010 */
[----:B------:R-:W-:Y:S05]  /*26c0*/  @!P4 BRA `(.L_x_38) ;  /* 0xfffffffc0090c947 */ /* 0x000fea000383ffff */
.L_x_37:
[----:B------:R-:W-:Y:S05]  /*26d0*/  BSYNC.RECONVERGENT B0 ;  /* 0x0000000000007941 */ /* 0x000fea0003800200 */
.L_x_36:
[----:B------:R4:W-:Y:S01]  /*26e0*/  STS [R3], R16 ;  /* 0x0000001003007388 */ /* 0x0009e20000000800 */
[----:B------:R-:W-:Y:S06]  /*26f0*/  BAR.SYNC.DEFER_BLOCKING 0x0 ;  /* 0x0000000000007b1d */ /* 0x000fec0000010000 */
[----:B------:R-:W-:Y:S05]  /*2700*/  BRA.U !UP0, `(.L_x_39) ;  /* 0x0000000108307547 */ /* 0x000fea000b800000 */
[----:B-1----:R-:W-:-:S07]  /*2710*/  MOV R14, UR17 ;  /* 0x00000011000e7c02 */ /* 0x002fce0008000f00 */
.L_x_40:
[----:B--2---:R-:W-:-:S04]  /*2720*/  SHF.R.U32.HI R17, RZ, 0x1, R14 ;  /* 0x00000001ff117819 */ /* 0x004fc8000001160e */
[----:B------:R-:W-:-:S13]  /*2730*/  ISETP.GE.U32.AND P0, PT, R12, R17, PT ;  /* 0x000000110c00720c */ /* 0x000fda0003f06070 */
[----:B------:R-:W-:Y:S01]  /*2740*/  @!P0 LEA R15, R17, R3, 0x2 ;  /* 0x00000003110f8211 */ /* 0x000fe200078e10ff */
[----:B----4-:R-:W-:Y:S05]  /*2750*/  @!P0 LDS R16, [R3] ;  /* 0x0000000003108984 */ /* 0x010fea0000000800 */
[----:B------:R-:W1:Y:S02]  /*2760*/  @!P0 LDS R15, [R15] ;  /* 0x000000000f0f8984 */ /* 0x000e640000000800 */
[----:B-1----:R-:W-:-:S05]  /*2770*/  @!P0 FADD R16, R15, R16 ;  /* 0x000000100f108221 */ /* 0x002fca0000000000 */
[----:B------:R1:W-:Y:S01]  /*2780*/  @!P0 STS [R3], R16 ;  /* 0x0000001003008388 */ /* 0x0003e20000000800 */
[----:B------:R-:W-:Y:S01]  /*2790*/  BAR.SYNC.DEFER_BLOCKING 0x0 ;  /* 0x0000000000007b1d */ /* 0x000fe20000010000 */
[----:B------:R-:W-:Y:S02]  /*27a0*/  ISETP.GT.U32.AND P0, PT, R14, 0x3, PT ;  /* 0x000000030e00780c */ /* 0x000fe40003f04070 */
[----:B------:R-:W-:-:S11]  /*27b0*/  MOV R14, R17 ;  /* 0x00000011000e7202 */ /* 0x000fd60000000f00 */
[----:B-1----:R-:W-:Y:S05]  /*27c0*/  @P0 BRA `(.L_x_40) ;  /* 0xfffffffc00d40947 */ /* 0x002fea000383ffff */
.L_x_39:
[----:B----4-:R-:W4:Y:S01]  /*27d0*/  @!P3 LDS R16, [UR24] ;  /* 0x00000018ff10b984 */ /* 0x010f220008000800 */
[----:B-1----:R-:W1:Y:S01]  /*27e0*/  @!P3 LDC.64 R14, c[0x0][0x3e8] ;  /* 0x0000fa00ff0ebb82 */ /* 0x002e620000000a00 */
[----:B--2---:R-:W-:Y:S01]  /*27f0*/  MOV R17, UR20 ;  /* 0x0000001400117c02 */ /* 0x004fe20008000f00 */
[----:B------:R-:W-:Y:S01]  /*2800*/  ULOP3.LUT UR18, UR22, 0xf, URZ, 0xc0, !UPT ;  /* 0x0000000f16127892 */ /* 0x000fe2000f8ec0ff */
[----:B------:R-:W-:Y:S01]  /*2810*/  BSSY.RECONVERGENT B0, `(.L_x_41) ;  /* 0x00000b3000007945 */ /* 0x000fe20003800200 */
[----:B------:R-:W-:Y:S02]  /*2820*/  ULOP3.LUT UR24, UR22, 0x7, URZ, 0xc0, !UPT ;  /* 0x0000000716187892 */ /* 0x000fe4000f8ec0ff */
[----:B------:R-:W-:Y:S02]  /*2830*/  UIADD3 UR20, UPT, UPT, UR22, -0x1, URZ ;  /* 0xffffffff16147890 */ /* 0x000fe4000fffe0ff */
[----:B------:R-:W-:Y:S02]  /*2840*/  UIADD3 UR19, UPT, UPT, UR18, -0x1, URZ ;  /* 0xffffffff12137890 */ /* 0x000fe4000fffe0ff */
[----:B------:R-:W-:Y:S01]  /*2850*/  UIADD3 UR25, UPT, UPT, UR24, -0x1, URZ ;  /* 0xffffffff18197890 */ /* 0x000fe2000fffe0ff */
[----:B-1----:R-:W-:-:S04]  /*2860*/  @!P3 IMAD.WIDE.U32 R14, R17, 0x4, R14 ;  /* 0x00000004110eb825 */ /* 0x002fc800078e000e */
[----:B----4-:R-:W-:-:S05]  /*2870*/  @!P3 FADD R17, -R16, -RZ ;  /* 0x800000ff1011b221 */ /* 0x010fca0000000100 */
[----:B------:R1:W-:Y:S01]  /*2880*/  @!P3 STG.E desc[UR10][R14.64], R17 ;  /* 0x000000110e00b986 */ /* 0x0003e2000c10190a */
[----:B------:R-:W-:Y:S06]  /*2890*/  BAR.SYNC.DEFER_BLOCKING 0x0 ;  /* 0x0000000000007b1d */ /* 0x000fec0000010000 */
[----:B------:R-:W-:Y:S05]  /*28a0*/  @P2 BRA `(.L_x_42) ;  /* 0x0000000800a42947 */ /* 0x000fea0003800000 */
[----:B------:R-:W-:Y:S01]  /*28b0*/  UISETP.GE.U32.AND UP0, UPT, UR20, 0xf, UPT ;  /* 0x0000000f1400788c */ /* 0x000fe2000bf06070 */
[----:B0-----:R-:W-:Y:S01]  /*28c0*/  HFMA2 R28, -RZ, RZ, 0, 0 ;  /* 0x00000000ff1c7431 */ /* 0x001fe200000001ff */
[----:B-1----:R-:W-:-:S07]  /*28d0*/  MOV R17, RZ ;  /* 0x000000ff00117202 */ /* 0x002fce0000000f00 */
[----:B------:R-:W-:Y:S05]  /*28e0*/  BRA.U !UP0, `(.L_x_43) ;  /* 0x00000005082c7547 */ /* 0x000fea000b800000 */
[----:B------:R-:W-:Y:S01]  /*28f0*/  IMAD.MOV.U32 R28, RZ, RZ, RZ ;  /* 0x000000ffff1c7224 */ /* 0x000fe200078e00ff */
[----:B------:R-:W-:Y:S01]  /*2900*/  MOV R17, RZ ;  /* 0x000000ff00117202 */ /* 0x000fe20000000f00 */
[----:B------:R-:W0:Y:S01]  /*2910*/  LDCU UR4, c[0x0][0x40c] ;  /* 0x00008180ff0477ac */ /* 0x000e220008000800 */
[----:B------:R-:W-:-:S05]  /*2920*/  NOP ;  /* 0x0000000000007918 */ /* 0x000fca0000000000 */
.L_x_44:
[----:B------:R-:W-:-:S05]  /*2930*/  IMAD.WIDE.U32 R14, R17, 0x4, R32 ;  /* 0x00000004110e7825 */ /* 0x000fca00078e0020 */
[----:B------:R-:W2:Y:S04]  /*2940*/  LDG.E.CONSTANT R24, desc[UR10][R14.64] ;  /* 0x0000000a0e187981 */ /* 0x000ea8000c1e9900 */
[----:B------:R-:W4:Y:S04]  /*2950*/  LDG.E.CONSTANT R26, desc[UR10][R14.64+0x4] ;  /* 0x0000040a0e1a7981 */ /* 0x000f28000c1e9900 */
[----:B------:R-:W5:Y:S04]  /*2960*/  LDG.E.CONSTANT R30, desc[UR10][R14.64+0x8] ;  /* 0x0000080a0e1e7981 */ /* 0x000f68000c1e9900 */
[----:B------:R-:W5:Y:S01]  /*2970*/  LDG.E.CONSTANT R31, desc[UR10][R14.64+0xc] ;  /* 0x00000c0a0e1f7981 */ /* 0x000f62000c1e9900 */
[----:B0-----:R-:W-:-:S03]  /*2980*/  IMAD R16, R12, UR4, R17 ;  /* 0x000000040c107c24 */ /* 0x001fc6000f8e0211 */
[----:B------:R-:W5:Y:S04]  /*2990*/  LDG.E.CONSTANT R29, desc[UR10][R14.64+0x10] ;  /* 0x0000100a0e1d7981 */ /* 0x000f68000c1e9900 */
[----:B------:R-:W5:Y:S01]  /*29a0*/  LDG.E.CONSTANT R23, desc[UR10][R14.64+0x14] ;  /* 0x0000140a0e177981 */ /* 0x000f62000c1e9900 */
[----:B------:R-:W-:-:S03]  /*29b0*/  LEA R16, R16, UR13, 0x2 ;  /* 0x0000000d10107c11 */ /* 0x000fc6000f8e10ff */
[----:B------:R-:W5:Y:S04]  /*29c0*/  LDG.E.CONSTANT R20, desc[UR10][R14.64+0x18] ;  /* 0x0000180a0e147981 */ /* 0x000f68000c1e9900 */
[----:B---3--:R-:W0:Y:S04]  /*29d0*/  LDS R21, [R16] ;  /* 0x0000000010157984 */ /* 0x008e280000000800 */
[----:B------:R-:W1:Y:S04]  /*29e0*/  LDS R34, [R16+0x4] ;  /* 0x0000040010227984 */ /* 0x000e680000000800 */
[----:B------:R-:W3:Y:S04]  /*29f0*/  LDG.E.CONSTANT R19, desc[UR10][R14.64+0x1c] ;  /* 0x00001c0a0e137981 */ /* 0x000ee8000c1e9900 */
[----:B------:R-:W3:Y:S04]  /*2a00*/  LDG.E.CONSTANT R18, desc[UR10][R14.64+0x20] ;  /* 0x0000200a0e127981 */ /* 0x000ee8000c1e9900 */
[----:B------:R-:W3:Y:S04]  /*2a10*/  LDG.E.CONSTANT R22, desc[UR10][R14.64+0x24] ;  /* 0x0000240a0e167981 */ /* 0x000ee8000c1e9900 */
[----:B------:R-:W-:Y:S01]  /*2a20*/  LDS R36, [R16+0x10] ;  /* 0x0000100010247984 */ /* 0x000fe20000000800 */
[----:B0-----:R-:W-:-:S03]  /*2a30*/  FMUL R25, R21, -UR21 ;  /* 0x8000001515197c20 */ /* 0x001fc60008400000 */
[----:B------:R-:W3:Y:S01]  /*2a40*/  LDG.E.CONSTANT R21, desc[UR10][R14.64+0x28] ;  /* 0x0000280a0e157981 */ /* 0x000ee2000c1e9900 */
[----:B-1----:R-:W-:Y:S01]  /*2a50*/  FMUL R34, R34, -UR21 ;  /* 0x8000001522227c20 */ /* 0x002fe20008400000 */
[----:B--2---:R-:W-:Y:S02]  /*2a60*/  FFMA R27, R25, R24, R28 ;  /* 0x00000018191b7223 */ /* 0x004fe4000000001c */
[----:B------:R-:W2:Y:S04]  /*2a70*/  LDG.E.CONSTANT R25, desc[UR10][R14.64+0x2c] ;  /* 0x00002c0a0e197981 */ /* 0x000ea8000c1e9900 */
[----:B------:R-:W2:Y:S01]  /*2a80*/  LDG.E.CONSTANT R24, desc[UR10][R14.64+0x30] ;  /* 0x0000300a0e187981 */ /* 0x000ea2000c1e9900 */
[----:B----4-:R-:W-:-:S03]  /*2a90*/  FFMA R35, R34, R26, R27 ;  /* 0x0000001a22237223 */ /* 0x010fc6000000001b */
[----:B------:R-:W4:Y:S04]  /*2aa0*/  LDG.E.CONSTANT R27, desc[UR10][R14.64+0x34] ;  /* 0x0000340a0e1b7981 */ /* 0x000f28000c1e9900 */
[----:B------:R-:W4:Y:S04]  /*2ab0*/  LDG.E.CONSTANT R26, desc[UR10][R14.64+0x38] ;  /* 0x0000380a0e1a7981 */ /* 0x000f28000c1e9900 */
[----:B------:R0:W4:Y:S04]  /*2ac0*/  LDG.E.CONSTANT R28, desc[UR10][R14.64+0x3c] ;  /* 0x00003c0a0e1c7981 */ /* 0x000128000c1e9900 */
[----:B------:R-:W1:Y:S04]  /*2ad0*/  LDS R34, [R16+0x8] ;  /* 0x0000080010227984 */ /* 0x000e680000000800 */
[----:B0-----:R-:W-:Y:S04]  /*2ae0*/  LDS R15, [R16+0x1c] ;  /* 0x00001c00100f7984 */ /* 0x001fe80000000800 */
[----:B------:R-:W-:Y:S01]  /*2af0*/  LDS R14, [R16+0x20] ;  /* 0x00002000100e7984 */ /* 0x000fe20000000800 */
[----:B-1----:R-:W-:-:S04]  /*2b00*/  FMUL R34, R34, -UR21 ;  /* 0x8000001522227c20 */ /* 0x002fc80008400000 */
[----:B-----5:R-:W-:Y:S02]  /*2b10*/  FFMA R30, R34, R30, R35 ;  /* 0x0000001e221e7223 */ /* 0x020fe40000000023 */
[----:B------:R-:W0:Y:S02]  /*2b20*/  LDS R34, [R16+0xc] ;  /* 0x00000c0010227984 */ /* 0x000e240000000800 */
[----:B0-----:R-:W-:-:S04]  /*2b30*/  FMUL R35, R34, -UR21 ;  /* 0x8000001522237c20 */ /* 0x001fc80008400000 */
[----:B------:R-:W-:Y:S02]  /*2b40*/  FFMA R34, R35, R31, R30 ;  /* 0x0000001f23227223 */ /* 0x000fe4000000001e */
[----:B------:R-:W0:Y:S04]  /*2b50*/  LDS R35, [R16+0x14] ;  /* 0x0000140010237984 */ /* 0x000e280000000800 */
[----:B------:R-:W1:Y:S01]  /*2b60*/  LDS R30, [R16+0x18] ;  /* 0x00001800101e7984 */ /* 0x000e620000000800 */
[----:B------:R-:W-:-:S04]  /*2b70*/  FMUL R31, R36, -UR21 ;  /* 0x80000015241f7c20 */ /* 0x000fc80008400000 */
[----:B------:R-:W-:Y:S02]  /*2b80*/  FFMA R34, R31, R29, R34 ;  /* 0x0000001d1f227223 */ /* 0x000fe40000000022 */
[----:B------:R-:W5:Y:S01]  /*2b90*/  LDS R29, [R16+0x28] ;  /* 0x00002800101d7984 */ /* 0x000f620000000800 */
[----:B------:R-:W-:-:S03]  /*2ba0*/  FMUL R31, R15, -UR21 ;  /* 0x800000150f1f7c20 */ /* 0x000fc60008400000 */
[----:B------:R-:W-:Y:S01]  /*2bb0*/  LDS R15, [R16+0x30] ;  /* 0x00003000100f7984 */ /* 0x000fe20000000800 */
[----:B0-----:R-:W-:-:S04]  /*2bc0*/  FMUL R35, R35, -UR21 ;  /* 0x8000001523237c20 */ /* 0x001fc80008400000 */
[----:B------:R-:W-:Y:S02]  /*2bd0*/  FFMA R35, R35, R23, R34 ;  /* 0x0000001723237223 */ /* 0x000fe40000000022 */
[----:B------:R-:W0:Y:S01]  /*2be0*/  LDS R23, [R16+0x24] ;  /* 0x0000240010177984 */ /* 0x000e220000000800 */
[----:B-1----:R-:W-:-:S04]  /*2bf0*/  FMUL R30, R30, -UR21 ;  /* 0x800000151e1e7c20 */ /* 0x002fc80008400000 */
[----:B------:R-:W-:Y:S02]  /*2c00*/  FFMA R30, R30, R20, R35 ;  /* 0x000000141e1e7223 */ /* 0x000fe40000000023 */
[----:B------:R-:W1:Y:S02]  /*2c10*/  LDS R20, [R16+0x2c] ;  /* 0x00002c0010147984 */ /* 0x000e640000000800 */
[----:B---3--:R-:W-:Y:S02]  /*2c20*/  FFMA R35, R31, R19, R30 ;  /* 0x000000131f237223 */ /* 0x008fe4000000001e */
[----:B------:R-:W3:Y:S04]  /*2c30*/  LDS R30, [R16+0x34] ;  /* 0x00003400101e7984 */ /* 0x000ee80000000800 */
[----:B------:R-:W4:Y:S04]  /*2c40*/  LDS R19, [R16+0x38] ;  /* 0x0000380010137984 */ /* 0x000f280000000800 */
[----:B------:R-:W4:Y:S01]  /*2c50*/  LDS R31, [R16+0x3c] ;  /* 0x00003c00101f7984 */ /* 0x000f220000000800 */
[----:B------:R-:W-:-:S04]  /*2c60*/  FMUL R14, R14, -UR21 ;  /* 0x800000150e0e7c20 */ /* 0x000fc80008400000 */
[----:B------:R-:W-:Y:S01]  /*2c70*/  FFMA R35, R14, R18, R35 ;  /* 0x000000120e237223 */ /* 0x000fe20000000023 */
[----:B-----5:R-:W-:Y:S01]  /*2c80*/  FMUL R29, R29, -UR21 ;  /* 0x800000151d1d7c20 */ /* 0x020fe20008400000 */
[----:B------:R-:W-:Y:S01]  /*2c90*/  IADD3 R17, PT, PT, R17, 0x10, RZ ;  /* 0x0000001011117810 */ /* 0x000fe20007ffe0ff */
[----:B0-----:R-:W-:-:S04]  /*2ca0*/  FMUL R14, R23, -UR21 ;  /* 0x80000015170e7c20 */ /* 0x001fc80008400000 */
[----:B------:R-:W-:-:S04]  /*2cb0*/  FFMA R14, R14, R22, R35 ;  /* 0x000000160e0e7223 */ /* 0x000fc80000000023 */
[----:B------:R-:W-:Y:S01]  /*2cc0*/  FFMA R14, R29, R21, R14 ;  /* 0x000000151d0e7223 */ /* 0x000fe2000000000e */
[----:B-1----:R-:W-:Y:S01]  /*2cd0*/  FMUL R21, R20, -UR21 ;  /* 0x8000001514157c20 */ /* 0x002fe20008400000 */
[----:B------:R-:W-:-:S03]  /*2ce0*/  ISETP.NE.AND P0, PT, R17, UR5, PT ;  /* 0x0000000511007c0c */ /* 0x000fc6000bf05270 */
[----:B--2---:R-:W-:Y:S01]  /*2cf0*/  FFMA R21, R21, R25, R14 ;  /* 0x0000001915157223 */ /* 0x004fe2000000000e */
[----:B------:R-:W-:Y:S01]  /*2d00*/  FMUL R14, R15, -UR21 ;  /* 0x800000150f0e7c20 */ /* 0x000fe20008400000 */
[----:B---3--:R-:W-:-:S03]  /*2d10*/  FMUL R15, R30, -UR21 ;  /* 0x800000151e0f7c20 */ /* 0x008fc60008400000 */
[----:B------:R-:W-:-:S04]  /*2d20*/  FFMA R14, R14, R24, R21 ;  /* 0x000000180e0e7223 */ /* 0x000fc80000000015 */
[----:B----4-:R-:W-:Y:S01]  /*2d30*/  FFMA R15, R15, R27, R14 ;  /* 0x0000001b0f0f7223 */ /* 0x010fe2000000000e */
[----:B------:R-:W-:-:S04]  /*2d40*/  FMUL R14, R19, -UR21 ;  /* 0x80000015130e7c20 */ /* 0x000fc80008400000 */
[----:B------:R-:W-:Y:S01]  /*2d50*/  FFMA R15, R14, R26, R15 ;  /* 0x0000001a0e0f7223 */ /* 0x000fe2000000000f */
[----:B------:R-:W-:-:S04]  /*2d60*/  FMUL R14, R31, -UR21 ;  /* 0x800000151f0e7c20 */ /* 0x000fc80008400000 */
[----:B------:R-:W-:Y:S01]  /*2d70*/  FFMA R28, R14, R28, R15 ;  /* 0x0000001c0e1c7223 */ /* 0x000fe2000000000f */
[----:B------:R-:W-:Y:S06]  /*2d80*/  @P0 BRA `(.L_x_44) ;  /* 0xfffffff800e80947 */ /* 0x000fec000383ffff */
[----:B------:R-:W-:-:S07]  /*2d90*/  MOV R17, UR5 ;  /* 0x0000000500117c02 */ /* 0x000fce0008000f00 */
.L_x_43:
[----:B------:R-:W-:-:S09]  /*2da0*/  UISETP.NE.AND UP0, UPT, UR18, URZ, UPT ;  /* 0x000000ff1200728c */ /* 0x000fd2000bf05270 */
[----:B------:R-:W-:Y:S05]  /*2db0*/  BRA.U !UP0, `(.L_x_45) ;  /* 0x0000000508587547 */ /* 0x000fea000b800000 */
[----:B------:R-:W-:Y:S02]  /*2dc0*/  UISETP.GE.U32.AND UP0, UPT, UR19, 0x7, UPT ;  /* 0x000000071300788c */ /* 0x000fe4000bf06070 */
[----:B------:R-:W-:-:S07]  /*2dd0*/  UISETP.NE.AND UP1, UPT, UR24, URZ, UPT ;  /* 0x000000ff1800728c */ /* 0x000fce000bf25270 */
[----:B------:R-:W-:Y:S05]  /*2de0*/  BRA.U !UP0, `(.L_x_46) ;  /* 0x0000000108947547 */ /* 0x000fea000b800000 */
[C---:B------:R-:W-:Y:S01]  /*2df0*/  IMAD.WIDE.U32 R14, R17.reuse, 0x4, R32 ;  /* 0x00000004110e7825 */ /* 0x040fe200078e0020 */
[----:B------:R-:W0:Y:S04]  /*2e00*/  LDCU UR4, c[0x0][0x40c] ;  /* 0x00008180ff0477ac */ /* 0x000e280008000800 */
[----:B------:R-:W2:Y:S04]  /*2e10*/  LDG.E.CONSTANT R23, desc[UR10][R14.64] ;  /* 0x0000000a0e177981 */ /* 0x000ea8000c1e9900 */
[----:B------:R-:W4:Y:S04]  /*2e20*/  LDG.E.CONSTANT R22, desc[UR10][R14.64+0x4] ;  /* 0x0000040a0e167981 */ /* 0x000f28000c1e9900 */
[----:B---3--:R-:W3:Y:S04]  /*2e30*/  LDG.E.CONSTANT R21, desc[UR10][R14.64+0x8] ;  /* 0x0000080a0e157981 */ /* 0x008ee8000c1e9900 */
[----:B------:R-:W5:Y:S04]  /*2e40*/  LDG.E.CONSTANT R20, desc[UR10][R14.64+0xc] ;  /* 0x00000c0a0e147981 */ /* 0x000f68000c1e9900 */
[----:B------:R-:W5:Y:S04]  /*2e50*/  LDG.E.CONSTANT R19, desc[UR10][R14.64+0x10] ;  /* 0x0000100a0e137981 */ /* 0x000f68000c1e9900 */
[----:B------:R-:W5:Y:S04]  /*2e60*/  LDG.E.CONSTANT R18, desc[UR10][R14.64+0x14] ;  /* 0x0000140a0e127981 */ /* 0x000f68000c1e9900 */
[----:B------:R-:W5:Y:S04]  /*2e70*/  LDG.E.CONSTANT R16, desc[UR10][R14.64+0x18] ;  /* 0x0000180a0e107981 */ /* 0x000f68000c1e9900 */
[----:B------:R1:W5:Y:S01]  /*2e80*/  LDG.E.CONSTANT R24, desc[UR10][R14.64+0x1c] ;  /* 0x00001c0a0e187981 */ /* 0x000362000c1e9900 */
[----:B0-----:R-:W-:Y:S01]  /*2e90*/  IMAD R25, R12, UR4, R17 ;  /* 0x000000040c197c24 */ /* 0x001fe2000f8e0211 */
[----:B------:R-:W-:-:S04]  /*2ea0*/  IADD3 R17, PT, PT, R17, 0x8, RZ ;  /* 0x0000000811117810 */ /* 0x000fc80007ffe0ff */
[----:B------:R-:W-:-:S05]  /*2eb0*/  LEA R31, R25, UR13, 0x2 ;  /* 0x0000000d191f7c11 */ /* 0x000fca000f8e10ff */
[----:B------:R-:W0:Y:S04]  /*2ec0*/  LDS R34, [R31] ;  /* 0x000000001f227984 */ /* 0x000e280000000800 */
[----:B------:R-:W-:Y:S04]  /*2ed0*/  LDS R35, [R31+0x4] ;  /* 0x000004001f237984 */ /* 0x000fe80000000800 */
[----:B------:R-:W-:Y:S04]  /*2ee0*/  LDS R30, [R31+0x8] ;  /* 0x000008001f1e7984 */ /* 0x000fe80000000800 */
[----:B------:R-:W-:Y:S04]  /*2ef0*/  LDS R29, [R31+0xc] ;  /* 0x00000c001f1d7984 */ /* 0x000fe80000000800 */
[----:B------:R-:W0:Y:S04]  /*2f00*/  LDS R27, [R31+0x10] ;  /* 0x000010001f1b7984 */ /* 0x000e280000000800 */
[----:B------:R-:W0:Y:S04]  /*2f10*/  LDS R26, [R31+0x14] ;  /* 0x000014001f1a7984 */ /* 0x000e280000000800 */
[----:B------:R-:W-:Y:S04]  /*2f20*/  LDS R25, [R31+0x18] ;  /* 0x000018001f197984 */ /* 0x000fe80000000800 */
[----:B-1----:R-:W1:Y:S01]  /*2f30*/  LDS R14, [R31+0x1c] ;  /* 0x00001c001f0e7984 */ /* 0x002e620000000800 */
[----:B0-----:R-:W-:Y:S01]  /*2f40*/  FMUL R15, R34, -UR21 ;  /* 0x80000015220f7c20 */ /* 0x001fe20008400000 */
[----:B------:R-:W-:Y:S01]  /*2f50*/  FMUL R27, R27, -UR21 ;  /* 0x800000151b1b7c20 */ /* 0x000fe20008400000 */
[----:B------:R-:W-:Y:S01]  /*2f60*/  FMUL R26, R26, -UR21 ;  /* 0x800000151a1a7c20 */ /* 0x000fe20008400000 */
[----:B-1----:R-:W-:Y:S01]  /*2f70*/  FMUL R14, R14, -UR21 ;  /* 0x800000150e0e7c20 */ /* 0x002fe20008400000 */
[----:B--2---:R-:W-:Y:S01]  /*2f80*/  FFMA R15, R15, R23, R28 ;  /* 0x000000170f0f7223 */ /* 0x004fe2000000001c */
[----:B------:R-:W-:-:S04]  /*2f90*/  FMUL R28, R35, -UR21 ;  /* 0x80000015231c7c20 */ /* 0x000fc80008400000 */
[----:B----4-:R-:W-:Y:S01]  /*2fa0*/  FFMA R22, R28, R22, R15 ;  /* 0x000000161c167223 */ /* 0x010fe2000000000f */
[----:B------:R-:W-:-:S04]  /*2fb0*/  FMUL R15, R30, -UR21 ;  /* 0x800000151e0f7c20 */ /* 0x000fc80008400000 */
[----:B---3--:R-:W-:Y:S01]  /*2fc0*/  FFMA R15, R15, R21, R22 ;  /* 0x000000150f0f7223 */ /* 0x008fe20000000016 */
[----:B------:R-:W-:-:S04]  /*2fd0*/  FMUL R22, R29, -UR21 ;  /* 0x800000151d167c20 */ /* 0x000fc80008400000 */
[----:B-----5:R-:W-:-:S04]  /*2fe0*/  FFMA R20, R22, R20, R15 ;  /* 0x0000001416147223 */ /* 0x020fc8000000000f */
[----:B------:R-:W-:-:S04]  /*2ff0*/  FFMA R19, R27, R19, R20 ;  /* 0x000000131b137223 */ /* 0x000fc80000000014 */
[----:B------:R-:W-:Y:S01]  /*3000*/  FFMA R19, R26, R18, R19 ;  /* 0x000000121a137223 */ /* 0x000fe20000000013 */
[----:B------:R-:W-:-:S04]  /*3010*/  FMUL R18, R25, -UR21 ;  /* 0x8000001519127c20 */ /* 0x000fc80008400000 */
[----:B------:R-:W-:-:S04]  /*3020*/  FFMA R19, R18, R16, R19 ;  /* 0x0000001012137223 */ /* 0x000fc80000000013 */
[----:B------:R-:W-:-:S07]  /*3030*/  FFMA R28, R14, R24, R19 ;  /* 0x000000180e1c7223 */ /* 0x000fce0000000013 */
.L_x_46:
        /* <DEDUP_REMOVED lines=8> */
[----:B------:R-:W5:Y:S04]  /*30c0*/  LDG.E.CONSTANT R26, desc[UR10][R14.64+0x8] ;  /* 0x0000080a0e1a7981 */ /* 0x000f68000c1e9900 */
[----:B------:R1:W5:Y:S01]  /*30d0*/  LDG.E.CONSTANT R25, desc[UR10][R14.64+0xc] ;  /* 0x00000c0a0e197981 */ /* 0x000362000c1e9900 */
[----:B0-----:R-:W-:Y:S01]  /*30e0*/  IMAD R16, R12, UR4, R17 ;  /* 0x000000040c107c24 */ /* 0x001fe2000f8e0211 */
[----:B------:R-:W-:-:S04]  /*30f0*/  IADD3 R17, PT, PT, R17, 0x4, RZ ;  /* 0x0000000411117810 */ /* 0x000fc80007ffe0ff */
[----:B------:R-:W-:-:S05]  /*3100*/  LEA R16, R16, UR13, 0x2 ;  /* 0x0000000d10107c11 */ /* 0x000fca000f8e10ff */
[----:B------:R-:W0:Y:S04]  /*3110*/  LDS R18, [R16] ;  /* 0x0000000010127984 */ /* 0x000e280000000800 */
[----:B------:R-:W1:Y:S04]  /*3120*/  LDS R20, [R16+0x4] ;  /* 0x0000040010147984 */ /* 0x000e680000000800 */
[----:B---3--:R-:W3:Y:S04]  /*3130*/  LDS R21, [R16+0x8] ;  /* 0x0000080010157984 */ /* 0x008ee80000000800 */
[----:B------:R-:W3:Y:S01]  /*3140*/  LDS R22, [R16+0xc] ;  /* 0x00000c0010167984 */ /* 0x000ee20000000800 */
[----:B0-----:R-:W-:Y:S01]  /*3150*/  FMUL R19, R18, -UR21 ;  /* 0x8000001512137c20 */ /* 0x001fe20008400000 */
[----:B-1----:R-:W-:Y:S01]  /*3160*/  FMUL R20, R20, -UR21 ;  /* 0x8000001514147c20 */ /* 0x002fe20008400000 */
[----:B---3--:R-:W-:Y:S01]  /*3170*/  FMUL R14, R21, -UR21 ;  /* 0x80000015150e7c20 */ /* 0x008fe20008400000 */
[----:B------:R-:W-:Y:S01]  /*3180*/  FMUL R15, R22, -UR21 ;  /* 0x80000015160f7c20 */ /* 0x000fe20008400000 */
[----:B--2---:R-:W-:-:S04]  /*3190*/  FFMA R19, R23, R19, R28 ;  /* 0x0000001317137223 */ /* 0x004fc8000000001c */
[----:B----4-:R-:W-:-:S04]  /*31a0*/  FFMA R19, R24, R20, R19 ;  /* 0x0000001418137223 */ /* 0x010fc80000000013 */
[----:B-----5:R-:W-:-:S04]  /*31b0*/  FFMA R14, R26, R14, R19 ;  /* 0x0000000e1a0e7223 */ /* 0x020fc80000000013 */
[----:B------:R-:W-:-:S07]  /*31c0*/  FFMA R28, R25, R15, R14 ;  /* 0x0000000f191c7223 */ /* 0x000fce000000000e */
.L_x_47:
[----:B------:R-:W-:Y:S05]  /*31d0*/  BRA.U !UP1, `(.L_x_45) ;  /* 0x0000000109507547 */ /* 0x000fea000b800000 */
[----:B------:R-:W-:Y:S01]  /*31e0*/  IMAD.WIDE.U32 R14, R17, 0x4, R32 ;  /* 0x00000004110e7825 */ /* 0x000fe200078e0020 */
[----:B------:R-:W0:Y:S04]  /*31f0*/  LDCU UR4, c[0x0][0x40c] ;  /* 0x00008180ff0477ac */ /* 0x000e280008000800 */
[----:B------:R-:W2:Y:S01]  /*3200*/  LDG.E.CONSTANT R18, desc[UR10][R14.64] ;  /* 0x0000000a0e127981 */ /* 0x000ea2000c1e9900 */
[----:B------:R-:W-:Y:S01]  /*3210*/  UISETP.NE.AND UP0, UPT, UR16, 0x1, UPT ;  /* 0x000000011000788c */ /* 0x000fe2000bf05270 */
[----:B0-----:R-:W-:-:S05]  /*3220*/  IMAD R17, R12, UR4, R17 ;  /* 0x000000040c117c24 */ /* 0x001fca000f8e0211 */
[----:B---3--:R-:W-:-:S05]  /*3230*/  LEA R21, R17, UR13, 0x2 ;  /* 0x0000000d11157c11 */ /* 0x008fca000f8e10ff */
[----:B------:R-:W0:Y:S02]  /*3240*/  LDS R16, [R21] ;  /* 0x0000000015107984 */ /* 0x000e240000000800 */
[----:B0-----:R-:W-:-:S04]  /*3250*/  FMUL R17, R16, -UR21 ;  /* 0x8000001510117c20 */ /* 0x001fc80008400000 */
[----:B--2---:R-:W-:Y:S01]  /*3260*/  FFMA R28, R17, R18, R28 ;  /* 0x00000012111c7223 */ /* 0x004fe2000000001c */
[----:B------:R-:W-:Y:S06]  /*3270*/  BRA.U !UP0, `(.L_x_45) ;  /* 0x0000000108287547 */ /* 0x000fec000b800000 */
[----:B------:R-:W-:Y:S01]  /*3280*/  UISETP.NE.AND UP0, UPT, UR16, 0x2, UPT ;  /* 0x000000021000788c */ /* 0x000fe2000bf05270 */
[----:B------:R-:W2:Y:S04]  /*3290*/  LDG.E.CONSTANT R18, desc[UR10][R14.64+0x4] ;  /* 0x0000040a0e127981 */ /* 0x000ea8000c1e9900 */
[----:B------:R-:W0:Y:S01]  /*32a0*/  LDS R16, [R21+0x4] ;  /* 0x0000040015107984 */ /* 0x000e220000000800 */
[----:B------:R-:W-:-:S13]  /*32b0*/  PLOP3.LUT P0, PT, PT, PT, UP0, 0x80, 0x8 ;  /* 0x000000000008781c */ /* 0x000fda0003f0f008 */
[----:B------:R-:W3:Y:S04]  /*32c0*/  @P0 LDG.E.CONSTANT R20, desc[UR10][R14.64+0x8] ;  /* 0x0000080a0e140981 */ /* 0x000ee8000c1e9900 */
[----:B------:R-:W1:Y:S01]  /*32d0*/  @P0 LDS R19, [R21+0x8] ;  /* 0x0000080015130984 */ /* 0x000e620000000800 */
[----:B0-----:R-:W-:Y:S01]  /*32e0*/  FMUL R17, R16, -UR21 ;  /* 0x8000001510117c20 */ /* 0x001fe20008400000 */
[----:B-1----:R-:W-:-:S03]  /*32f0*/  @P0 FMUL R19, R19, -UR21 ;  /* 0x8000001513130c20 */ /* 0x002fc60008400000 */
[----:B--2---:R-:W-:-:S04]  /*3300*/  FFMA R28, R17, R18, R28 ;  /* 0x00000012111c7223 */ /* 0x004fc8000000001c */
[----:B---3--:R-:W-:-:S07]  /*3310*/  @P0 FFMA R28, R19, R20, R28 ;  /* 0x00000014131c0223 */ /* 0x008fce000000001c */
.L_x_45:
[----:B------:R-:W-:-:S05]  /*3320*/  LEA R15, R12, UR23, 0x2 ;  /* 0x000000170c0f7c11 */ /* 0x000fca000f8e10ff */
[----:B------:R2:W-:Y:S02]  /*3330*/  STS [R15], R28 ;  /* 0x0000001c0f007388 */ /* 0x0005e40000000800 */
.L_x_42:
[----:B------:R-:W-:Y:S05]  /*3340*/  BSYNC.RECONVERGENT B0 ;  /* 0x0000000000007941 */ /* 0x000fea0003800200 */
.L_x_41:
[----:B-12---:R-:W1:Y:S01]  /*3350*/  LDC.64 R14, c[0x0][0x3c8] ;  /* 0x0000f200ff0e7b82 */ /* 0x006e620000000a00 */
[----:B------:R-:W-:Y:S01]  /*3360*/  IADD3 R13, PT, PT, R12, R13, RZ ;  /* 0x0000000d0c0d7210 */ /* 0x000fe20007ffe0ff */
[----:B------:R-:W-:Y:S04]  /*3370*/  BSSY.RECONVERGENT B0, `(.L_x_48) ;  /* 0x0000074000007945 */ /* 0x000fe80003800200 */
[----:B-1----:R-:W-:Y:S02]  /*3380*/  IMAD.WIDE R14, R13, 0x4, R14 ;  /* 0x000000040d0e7825 */ /* 0x002fe400078e020e */
[----:B------:R-:W-:Y:S06]  /*3390*/  BAR.SYNC.DEFER_BLOCKING 0x0 ;  /* 0x0000000000007b1d */ /* 0x000fec0000010000 */
[----:B------:R-:W-:Y:S05]  /*33a0*/  @P2 BRA `(.L_x_49) ;  /* 0x0000000400c02947 */ /* 0x000fea0003800000 */
[----:B------:R-:W-:Y:S01]  /*33b0*/  UISETP.GE.U32.AND UP0, UPT, UR20, 0x7, UPT ;  /* 0x000000071400788c */ /* 0x000fe2000bf06070 */
[----:B0-----:R-:W-:Y:S01]  /*33c0*/  HFMA2 R27, -RZ, RZ, 0, 0 ;  /* 0x00000000ff1b7431 */ /* 0x001fe200000001ff */
[----:B------:R-:W-:-:S07]  /*33d0*/  UMOV UR4, URZ ;  /* 0x000000ff00047c82 */ /* 0x000fce0008000000 */
[----:B------:R-:W-:Y:S05]  /*33e0*/  BRA.U !UP0, `(.L_x_50) ;  /* 0x0000000108c47547 */ /* 0x000fea000b800000 */
[----:B------:R-:W0:Y:S01]  /*33f0*/  LDC R17, c[0x0][0x40c] ;  /* 0x00010300ff117b82 */ /* 0x000e220000000800 */
[----:B------:R-:W-:Y:S01]  /*3400*/  MOV R27, RZ ;  /* 0x000000ff001b7202 */ /* 0x000fe20000000f00 */
[----:B------:R-:W-:-:S06]  /*3410*/  UMOV UR4, URZ ;  /* 0x000000ff00047c82 */ /* 0x000fcc0008000000 */
.L_x_51:
[C---:B0-----:R-:W-:Y:S01]  /*3420*/  IMAD R16, R17.reuse, UR4, R12 ;  /* 0x0000000411107c24 */ /* 0x041fe2000f8e020c */
[----:B------:R-:W-:Y:S02]  /*3430*/  ULEA UR9, UR4, UR15, 0x2 ;  /* 0x0000000f04097291 */ /* 0x000fe4000f8e10ff */
[----:B------:R-:W-:Y:S02]  /*3440*/  UIADD3 UR4, UPT, UPT, UR4, 0x8, URZ ;  /* 0x0000000804047890 */ /* 0x000fe4000fffe0ff */
[----:B------:R-:W-:Y:S02]  /*3450*/  LEA R18, R16, UR13, 0x2 ;  /* 0x0000000d10127c11 */ /* 0x000fe4000f8e10ff */
[----:B------:R-:W-:Y:S02]  /*3460*/  UISETP.NE.AND UP0, UPT, UR4, UR8, UPT ;  /* 0x000000080400728c */ /* 0x000fe4000bf05270 */
[C---:B------:R-:W-:Y:S01]  /*3470*/  LEA R28, R17.reuse, R18, 0x2 ;  /* 0x00000012111c7211 */ /* 0x040fe200078e10ff */
[----:B------:R-:W0:Y:S04]  /*3480*/  LDS R25, [R18] ;  /* 0x0000000012197984 */ /* 0x000e280000000800 */
[----:B------:R-:W1:Y:S01]  /*3490*/  LDS R26, [UR9] ;  /* 0x00000009ff1a7984 */ /* 0x000e620008000800 */
[----:B------:R-:W-:-:S03]  /*34a0*/  IMAD R22, R17, 0x4, R28 ;  /* 0x0000000411167824 */ /* 0x000fc600078e021c */
[----:B------:R0:W2:Y:S02]  /*34b0*/  LDS R16, [R28] ;  /* 0x000000001c107984 */ /* 0x0000a40000000800 */
[C---:B------:R-:W-:Y:S02]  /*34c0*/  LEA R34, R17.reuse, R22, 0x2 ;  /* 0x0000001611227211 */ /* 0x040fe400078e10ff */
[----:B------:R-:W4:Y:S02]  /*34d0*/  LDS R24, [UR9+0x4] ;  /* 0x00000409ff187984 */ /* 0x000f240008000800 */
[C---:B------:R-:W-:Y:S02]  /*34e0*/  LEA R36, R17.reuse, R34, 0x2 ;  /* 0x0000002211247211 */ /* 0x040fe400078e10ff */
[----:B------:R-:W5:Y:S02]  /*34f0*/  LDS R22, [R22] ;  /* 0x0000000016167984 */ /* 0x000f640000000800 */
[----:B------:R-:W-:-:S02]  /*3500*/  LEA R35, R17, R36, 0x2 ;  /* 0x0000002411237211 */ /* 0x000fc400078e10ff */
[----:B------:R-:W5:Y:S02]  /*3510*/  LDS R23, [UR9+0x8] ;  /* 0x00000809ff177984 */ /* 0x000f640008000800 */
[----:B------:R-:W-:Y:S02]  /*3520*/  LEA R37, R17, R35, 0x2 ;  /* 0x0000002311257211 */ /* 0x000fe400078e10ff */
[----:B------:R-:W5:Y:S04]  /*3530*/  LDS R20, [R34] ;  /* 0x0000000022147984 */ /* 0x000f680000000800 */
[----:B---3--:R-:W3:Y:S04]  /*3540*/  LDS R21, [UR9+0xc] ;  /* 0x00000c09ff157984 */ /* 0x008ee80008000800 */
[----:B------:R-:W3:Y:S04]  /*3550*/  LDS R18, [R36] ;  /* 0x0000000024127984 */ /* 0x000ee80000000800 */
[----:B------:R-:W3:Y:S01]  /*3560*/  LDS R19, [UR9+0x10] ;  /* 0x00001009ff137984 */ /* 0x000ee20008000800 */
[----:B0-----:R-:W-:-:S03]  /*3570*/  FMUL R28, R25, -UR21 ;  /* 0x80000015191c7c20 */ /* 0x001fc60008400000 */
[----:B------:R-:W-:Y:S01]  /*3580*/  LDS R30, [UR9+0x14] ;  /* 0x00001409ff1e7984 */ /* 0x000fe20008000800 */
[----:B-1----:R-:W-:-:S03]  /*3590*/  FFMA R31, R28, R26, R27 ;  /* 0x0000001a1c1f7223 */ /* 0x002fc6000000001b */
[----:B------:R-:W0:Y:S01]  /*35a0*/  LDS R25, [R35] ;  /* 0x0000000023197984 */ /* 0x000e220000000800 */
[----:B------:R-:W-:Y:S01]  /*35b0*/  LEA R26, R17, R37, 0x2 ;  /* 0x00000025111a7211 */ /* 0x000fe200078e10ff */
[----:B--2---:R-:W-:Y:S02]  /*35c0*/  FMUL R16, R16, -UR21 ;  /* 0x8000001510107c20 */ /* 0x004fe40008400000 */
[----:B------:R-:W1:Y:S02]  /*35d0*/  LDS R28, [R37] ;  /* 0x00000000251c7984 */ /* 0x000e640000000800 */
[----:B----4-:R-:W-:Y:S02]  /*35e0*/  FFMA R16, R16, R24, R31 ;  /* 0x0000001810107223 */ /* 0x010fe4000000001f */
[----:B------:R-:W2:Y:S01]  /*35f0*/  LDS R29, [UR9+0x18] ;  /* 0x00001809ff1d7984 */ /* 0x000ea20008000800 */
[----:B-----5:R-:W-:-:S03]  /*3600*/  FMUL R31, R22, -UR21 ;  /* 0x80000015161f7c20 */ /* 0x020fc60008400000 */
[----:B------:R-:W4:Y:S01]  /*3610*/  LDS R26, [R26] ;  /* 0x000000001a1a7984 */ /* 0x000f220000000800 */
[----:B------:R-:W-:-:S03]  /*3620*/  FFMA R16, R31, R23, R16 ;  /* 0x000000171f107223 */ /* 0x000fc60000000010 */
[----:B------:R-:W5:Y:S01]  /*3630*/  LDS R27, [UR9+0x1c] ;  /* 0x00001c09ff1b7984 */ /* 0x000f620008000800 */
[----:B------:R-:W-:-:S04]  /*3640*/  FMUL R23, R20, -UR21 ;  /* 0x8000001514177c20 */ /* 0x000fc80008400000 */
[----:B---3--:R-:W-:Y:S01]  /*3650*/  FFMA R16, R23, R21, R16 ;  /* 0x0000001517107223 */ /* 0x008fe20000000010 */
[----:B------:R-:W-:-:S04]  /*3660*/  FMUL R21, R18, -UR21 ;  /* 0x8000001512157c20 */ /* 0x000fc80008400000 */
[----:B------:R-:W-:Y:S01]  /*3670*/  FFMA R19, R21, R19, R16 ;  /* 0x0000001315137223 */ /* 0x000fe20000000010 */
[----:B0-----:R-:W-:-:S04]  /*3680*/  FMUL R16, R25, -UR21 ;  /* 0x8000001519107c20 */ /* 0x001fc80008400000 */
[----:B------:R-:W-:Y:S01]  /*3690*/  FFMA R16, R16, R30, R19 ;  /* 0x0000001e10107223 */ /* 0x000fe20000000013 */
[----:B-1----:R-:W-:-:S04]  /*36a0*/  FMUL R19, R28, -UR21 ;  /* 0x800000151c137c20 */ /* 0x002fc80008400000 */
[----:B--2---:R-:W-:Y:S01]  /*36b0*/  FFMA R16, R19, R29, R16 ;  /* 0x0000001d13107223 */ /* 0x004fe20000000010 */
[----:B----4-:R-:W-:-:S04]  /*36c0*/  FMUL R19, R26, -UR21 ;  /* 0x800000151a137c20 */ /* 0x010fc80008400000 */
[----:B-----5:R-:W-:Y:S01]  /*36d0*/  FFMA R27, R19, R27, R16 ;  /* 0x0000001b131b7223 */ /* 0x020fe20000000010 */
[----:B------:R-:W-:Y:S06]  /*36e0*/  BRA.U UP0, `(.L_x_51) ;  /* 0xfffffffd004c7547 */ /* 0x000fec000b83ffff */
[----:B------:R-:W-:-:S05]  /*36f0*/  UMOV UR4, UR8 ;  /* 0x0000000800047c82 */ /* 0x000fca0008000000 */
.L_x_50:
[----:B------:R-:W-:-:S09]  /*3700*/  UISETP.NE.AND UP0, UPT, UR24, URZ, UPT ;  /* 0x000000ff1800728c */ /* 0x000fd2000bf05270 */
[----:B------:R-:W-:Y:S05]  /*3710*/  BRA.U !UP0, `(.L_x_52) ;  /* 0x0000000108e07547 */ /* 0x000fea000b800000 */
[----:B------:R-:W-:Y:S02]  /*3720*/  UISETP.GE.U32.AND UP0, UPT, UR25, 0x3, UPT ;  /* 0x000000031900788c */ /* 0x000fe4000bf06070 */
[----:B------:R-:W-:-:S07]  /*3730*/  UISETP.NE.AND UP1, UPT, UR16, URZ, UPT ;  /* 0x000000ff1000728c */ /* 0x000fce000bf25270 */
[----:B------:R-:W-:Y:S05]  /*3740*/  BRA.U !UP0, `(.L_x_53) ;  /* 0x0000000108607547 */ /* 0x000fea000b800000 */
[----:B------:R-:W0:Y:S01]  /*3750*/  LDC R25, c[0x0][0x40c] ;  /* 0x00010300ff197b82 */ /* 0x000e220000000800 */
[----:B------:R-:W-:-:S09]  /*3760*/  ULEA UR9, UR4, UR15, 0x2 ;  /* 0x0000000f04097291 */ /* 0x000fd2000f8e10ff */
[----:B------:R-:W-:Y:S04]  /*3770*/  LDS R17, [UR9] ;  /* 0x00000009ff117984 */ /* 0x000fe80008000800 */
[----:B---3--:R-:W-:Y:S04]  /*3780*/  LDS R21, [UR9+0x4] ;  /* 0x00000409ff157984 */ /* 0x008fe80008000800 */
[----:B------:R-:W-:Y:S04]  /*3790*/  LDS R24, [UR9+0x8] ;  /* 0x00000809ff187984 */ /* 0x000fe80008000800 */
[----:B------:R-:W-:Y:S01]  /*37a0*/  LDS R26, [UR9+0xc] ;  /* 0x00000c09ff1a7984 */ /* 0x000fe20008000800 */
[----:B0-----:R-:W-:Y:S01]  /*37b0*/  IMAD R16, R25, UR4, R12 ;  /* 0x0000000419107c24 */ /* 0x001fe2000f8e020c */
[----:B------:R-:W-:-:S04]  /*37c0*/  UIADD3 UR4, UPT, UPT, UR4, 0x4, URZ ;  /* 0x0000000404047890 */ /* 0x000fc8000fffe0ff */
[----:B------:R-:W-:-:S04]  /*37d0*/  LEA R16, R16, UR13, 0x2 ;  /* 0x0000000d10107c11 */ /* 0x000fc8000f8e10ff */
[C---:B------:R-:W-:Y:S02]  /*37e0*/  LEA R19, R25.reuse, R16, 0x2 ;  /* 0x0000001019137211 */ /* 0x040fe400078e10ff */
[----:B------:R-:W0:Y:S02]  /*37f0*/  LDS R16, [R16] ;  /* 0x0000000010107984 */ /* 0x000e240000000800 */
[C---:B------:R-:W-:Y:S02]  /*3800*/  LEA R22, R25.reuse, R19, 0x2 ;  /* 0x0000001319167211 */ /* 0x040fe400078e10ff */
[----:B------:R-:W1:Y:S02]  /*3810*/  LDS R20, [R19] ;  /* 0x0000000013147984 */ /* 0x000e640000000800 */
[----:B------:R-:W-:Y:S02]  /*3820*/  LEA R25, R25, R22, 0x2 ;  /* 0x0000001619197211 */ /* 0x000fe400078e10ff */
[----:B------:R-:W2:Y:S04]  /*3830*/  LDS R23, [R22] ;  /* 0x0000000016177984 */ /* 0x000ea80000000800 */
[----:B------:R-:W3:Y:S01]  /*3840*/  LDS R25, [R25] ;  /* 0x0000000019197984 */ /* 0x000ee20000000800 */
[----:B0-----:R-:W-:-:S04]  /*3850*/  FMUL R18, R16, -UR21 ;  /* 0x8000001510127c20 */ /* 0x001fc80008400000 */
[----:B------:R-:W-:Y:S01]  /*3860*/  FFMA R17, R18, R17, R27 ;  /* 0x0000001112117223 */ /* 0x000fe2000000001b */
[----:B-1----:R-:W-:Y:S01]  /*3870*/  FMUL R20, R20, -UR21 ;  /* 0x8000001514147c20 */ /* 0x002fe20008400000 */
[----:B--2---:R-:W-:-:S03]  /*3880*/  FMUL R16, R23, -UR21 ;  /* 0x8000001517107c20 */ /* 0x004fc60008400000 */
[----:B------:R-:W-:Y:S01]  /*3890*/  FFMA R17, R20, R21, R17 ;  /* 0x0000001514117223 */ /* 0x000fe20000000011 */
[----:B---3--:R-:W-:-:S03]  /*38a0*/  FMUL R27, R25, -UR21 ;  /* 0x80000015191b7c20 */ /* 0x008fc60008400000 */
[----:B------:R-:W-:-:S04]  /*38b0*/  FFMA R16, R16, R24, R17 ;  /* 0x0000001810107223 */ /* 0x000fc80000000011 */
[----:B------:R-:W-:-:S07]  /*38c0*/  FFMA R27, R27, R26, R16 ;  /* 0x0000001a1b1b7223 */ /* 0x000fce0000000010 */
.L_x_53:
[----:B------:R-:W-:Y:S05]  /*38d0*/  BRA.U !UP1, `(.L_x_52) ;  /* 0x0000000109707547 */ /* 0x000fea000b800000 */
[----:B------:R-:W-:Y:S02]  /*38e0*/  UISETP.NE.AND UP0, UPT, UR16, 0x1, UPT ;  /* 0x000000011000788c */ /* 0x000fe4000bf05270 */
[----:B------:R-:W-:-:S04]  /*38f0*/  ULOP3.LUT UR9, UR22, 0x1, URZ, 0xc0, !UPT ;  /* 0x0000000116097892 */ /* 0x000fc8000f8ec0ff */
[----:B------:R-:W-:-:S03]  /*3900*/  UISETP.NE.AND UP1, UPT, UR9, URZ, UPT ;  /* 0x000000ff0900728c */ /* 0x000fc6000bf25270 */
[----:B------:R-:W-:Y:S08]  /*3910*/  BRA.U !UP0, `(.L_x_54) ;  /* 0x0000000108387547 */ /* 0x000ff0000b800000 */
[----:B------:R-:W0:Y:S01]  /*3920*/  LDC R17, c[0x0][0x40c] ;  /* 0x00010300ff117b82 */ /* 0x000e220000000800 */
[----:B------:R-:W-:-:S09]  /*3930*/  ULEA UR9, UR4, UR15, 0x2 ;  /* 0x0000000f04097291 */ /* 0x000fd2000f8e10ff */
[----:B------:R-:W-:Y:S01]  /*3940*/  LDS R20, [UR9+0x4] ;  /* 0x00000409ff147984 */ /* 0x000fe20008000800 */
[----:B0-----:R-:W-:Y:S01]  /*3950*/  IMAD R16, R17, UR4, R12 ;  /* 0x0000000411107c24 */ /* 0x001fe2000f8e020c */
[----:B------:R-:W-:-:S04]  /*3960*/  UIADD3 UR4, UPT, UPT, UR4, 0x2, URZ ;  /* 0x0000000204047890 */ /* 0x000fc8000fffe0ff */
[----:B------:R-:W-:-:S04]  /*3970*/  LEA R16, R16, UR13, 0x2 ;  /* 0x0000000d10107c11 */ /* 0x000fc8000f8e10ff */
[----:B------:R-:W-:Y:S01]  /*3980*/  LEA R19, R17, R16, 0x2 ;  /* 0x0000001011137211 */ /* 0x000fe200078e10ff */
[----:B------:R-:W0:Y:S04]  /*3990*/  LDS R18, [R16] ;  /* 0x0000000010127984 */ /* 0x000e280000000800 */
[----:B------:R-:W1:Y:S04]  /*39a0*/  LDS R17, [UR9] ;  /* 0x00000009ff117984 */ /* 0x000e680008000800 */
[----:B------:R-:W2:Y:S01]  /*39b0*/  LDS R19, [R19] ;  /* 0x0000000013137984 */ /* 0x000ea20000000800 */
[----:B0-----:R-:W-:-:S04]  /*39c0*/  FMUL R18, R18, -UR21 ;  /* 0x8000001512127c20 */ /* 0x001fc80008400000 */
[----:B-1----:R-:W-:Y:S01]  /*39d0*/  FFMA R17, R18, R17, R27 ;  /* 0x0000001112117223 */ /* 0x002fe2000000001b */
[----:B--2---:R-:W-:-:S04]  /*39e0*/  FMUL R18, R19, -UR21 ;  /* 0x8000001513127c20 */ /* 0x004fc80008400000 */
[----:B------:R-:W-:-:S07]  /*39f0*/  FFMA R27, R18, R20, R17 ;  /* 0x00000014121b7223 */ /* 0x000fce0000000011 */
.L_x_54:
[----:B------:R-:W-:Y:S05]  /*3a00*/  BRA.U !UP1, `(.L_x_52) ;  /* 0x0000000109247547 */ /* 0x000fea000b800000 */
[----:B------:R-:W0:Y:S02]  /*3a10*/  LDCU UR9, c[0x0][0x40c] ;  /* 0x00008180ff0977ac */ /* 0x000e240008000800 */
[----:B0-----:R-:W-:-:S04]  /*3a20*/  IMAD.U32 R17, RZ, RZ, UR9 ;  /* 0x00000009ff117e24 */ /* 0x001fc8000f8e00ff */
[----:B------:R-:W-:Y:S01]  /*3a30*/  IMAD R16, R17, UR4, R12 ;  /* 0x0000000411107c24 */ /* 0x000fe2000f8e020c */
[----:B------:R-:W-:-:S04]  /*3a40*/  ULEA UR4, UR4, UR15, 0x2 ;  /* 0x0000000f04047291 */ /* 0x000fc8000f8e10ff */
[----:B------:R-:W-:-:S05]  /*3a50*/  LEA R16, R16, UR13, 0x2 ;  /* 0x0000000d10107c11 */ /* 0x000fca000f8e10ff */
[----:B------:R-:W-:Y:S04]  /*3a60*/  LDS R17, [UR4] ;  /* 0x00000004ff117984 */ /* 0x000fe80008000800 */
[----:B------:R-:W0:Y:S02]  /*3a70*/  LDS R16, [R16] ;  /* 0x0000000010107984 */ /* 0x000e240000000800 */
[----:B0-----:R-:W-:-:S04]  /*3a80*/  FMUL R18, R16, -UR21 ;  /* 0x8000001510127c20 */ /* 0x001fc80008400000 */
[----:B------:R-:W-:-:S07]  /*3a90*/  FFMA R27, R18, R17, R27 ;  /* 0x00000011121b7223 */ /* 0x000fce000000001b */
.L_x_52:
[----:B------:R1:W-:Y:S02]  /*3aa0*/  STG.E desc[UR10][R14.64], R27 ;  /* 0x0000001b0e007986 */ /* 0x0003e4000c10190a */
.L_x_49:
[----:B------:R-:W-:Y:S05]  /*3ab0*/  BSYNC.RECONVERGENT B0 ;  /* 0x0000000000007941 */ /* 0x000fea0003800200 */
.L_x_48:
[----:B------:R-:W-:Y:S06]  /*3ac0*/  BAR.SYNC.DEFER_BLOCKING 0x0 ;  /* 0x0000000000007b1d */ /* 0x000fec0000010000 */
[----:B------:R-:W-:Y:S04]  /*3ad0*/  BSSY.RECONVERGENT B0, `(.L_x_55) ;  /* 0x00000a9000007945 */ /* 0x000fe80003800200 */
[----:B------:R-:W-:Y:S05]  /*3ae0*/  @P2 BRA `(.L_x_56) ;  /* 0x00000008009c2947 */ /* 0x000fea0003800000 */
[----:B------:R-:W-:Y:S01]  /*3af0*/  UISETP.GE.U32.AND UP0, UPT, UR20, 0xf, UPT ;  /* 0x0000000f1400788c */ /* 0x000fe2000bf06070 */
[----:B0-----:R-:W-:Y:S01]  /*3b00*/  HFMA2 R28, -RZ, RZ, 0, 0 ;  /* 0x00000000ff1c7431 */ /* 0x001fe200000001ff */
[----:B------:R-:W-:-:S07]  /*3b10*/  UMOV UR4, URZ ;  /* 0x000000ff00047c82 */ /* 0x000fce0008000000 */
[----:B------:R-:W-:Y:S05]  /*3b20*/  BRA.U !UP0, `(.L_x_57) ;  /* 0x0000000508087547 */ /* 0x000fea000b800000 */
[----:B------:R-:W-:Y:S01]  /*3b30*/  MOV R28, RZ ;  /* 0x000000ff001c7202 */ /* 0x000fe20000000f00 */
[----:B------:R-:W-:-:S06]  /*3b40*/  UMOV UR4, URZ ;  /* 0x000000ff00047c82 */ /* 0x000fcc0008000000 */
.L_x_58:
[----:B------:R-:W0:Y:S01]  /*3b50*/  LDC R37, c[0x0][0x40c] ;  /* 0x00010300ff257b82 */ /* 0x000e220000000800 */
[----:B------:R-:W-:Y:S02]  /*3b60*/  HFMA2 R17, -RZ, RZ, 0, 2.384185791015625e-07 ;  /* 0x00000004ff117431 */ /* 0x000fe400000001ff */
[----:B0-----:R-:W-:-:S04]  /*3b70*/  IMAD R16, R37, UR4, R12 ;  /* 0x0000000425107c24 */ /* 0x001fc8000f8e020c */
[----:B------:R-:W-:-:S05]  /*3b80*/  IMAD.WIDE R16, R16, R17, UR6 ;  /* 0x0000000610107e25 */ /* 0x000fca000f8e0211 */
[----:B-1----:R-:W2:Y:S01]  /*3b90*/  LDG.E.CONSTANT R27, desc[UR10][R16.64] ;  /* 0x0000000a101b7981 */ /* 0x002ea2000c1e9900 */
[----:B------:R-:W-:-:S05]  /*3ba0*/  IMAD.WIDE R30, R37, 0x4, R16 ;  /* 0x00000004251e7825 */ /* 0x000fca00078e0210 */
[----:B------:R-:W4:Y:S01]  /*3bb0*/  LDG.E.CONSTANT R26, desc[UR10][R30.64] ;  /* 0x0000000a1e1a7981 */ /* 0x000f22000c1e9900 */
[----:B------:R-:W-:-:S05]  /*3bc0*/  IMAD.WIDE R22, R37, 0x4, R30 ;  /* 0x0000000425167825 */ /* 0x000fca00078e021e */
[----:B------:R0:W5:Y:S02]  /*3bd0*/  LDG.E.CONSTANT R35, desc[UR10][R22.64] ;  /* 0x0000000a16237981 */ /* 0x000164000c1e9900 */
[----:B0-----:R-:W-:-:S05]  /*3be0*/  IMAD.WIDE R22, R37, 0x4, R22 ;  /* 0x0000000425167825 */ /* 0x001fca00078e0216 */
[----:B------:R-:W5:Y:S01]  /*3bf0*/  LDG.E.CONSTANT R20, desc[UR10][R22.64] ;  /* 0x0000000a16147981 */ /* 0x000f62000c1e9900 */
[----:B------:R-:W-:-:S05]  /*3c00*/  IMAD.WIDE R24, R37, 0x4, R22 ;  /* 0x0000000425187825 */ /* 0x000fca00078e0216 */
[----:B---3--:R0:W3:Y:S01]  /*3c10*/  LDG.E.CONSTANT R21, desc[UR10][R24.64] ;  /* 0x0000000a18157981 */ /* 0x0080e2000c1e9900 */
[----:B------:R-:W-:-:S09]  /*3c20*/  ULEA UR9, UR4, UR23, 0x2 ;  /* 0x0000001704097291 */ /* 0x000fd2000f8e10ff */
[----:B------:R-:W2:Y:S01]  /*3c30*/  LDS.64 R18, [UR9] ;  /* 0x00000009ff127984 */ /* 0x000ea20008000a00 */
[----:B0-----:R-:W-:-:S03]  /*3c40*/  IMAD.WIDE R24, R37, 0x4, R24 ;  /* 0x0000000425187825 */ /* 0x001fc600078e0218 */
[----:B------:R-:W5:Y:S04]  /*3c50*/  LDS.64 R16, [UR9+0x8] ;  /* 0x00000809ff107984 */ /* 0x000f680008000a00 */
[----:B------:R-:W3:Y:S01]  /*3c60*/  LDG.E.CONSTANT R34, desc[UR10][R24.64] ;  /* 0x0000000a18227981 */ /* 0x000ee2000c1e9900 */
[----:B------:R-:W-:-:S05]  /*3c70*/  IMAD.WIDE R30, R37, 0x4, R24 ;  /* 0x00000004251e7825 */ /* 0x000fca00078e0218 */
[----:B------:R0:W3:Y:S02]  /*3c80*/  LDG.E.CONSTANT R23, desc[UR10][R30.64] ;  /* 0x0000000a1e177981 */ /* 0x0000e4000c1e9900 */
[----:B0-----:R-:W-:-:S05]  /*3c90*/  IMAD.WIDE R30, R37, 0x4, R30 ;  /* 0x00000004251e7825 */ /* 0x001fca00078e021e */
[----:B------:R-:W3:Y:S01]  /*3ca0*/  LDG.E.CONSTANT R22, desc[UR10][R30.64] ;  /* 0x0000000a1e167981 */ /* 0x000ee2000c1e9900 */
[----:B------:R-:W-:-:S04]  /*3cb0*/  IMAD.WIDE R24, R37, 0x4, R30 ;  /* 0x0000000425187825 */ /* 0x000fc800078e021e */
[----:B--2---:R-:W-:Y:S01]  /*3cc0*/  FFMA R18, R27, R18, R28 ;  /* 0x000000121b127223 */ /* 0x004fe2000000001c */
[----:B------:R-:W-:Y:S02]  /*3cd0*/  IMAD.WIDE R28, R37, 0x4, R24 ;  /* 0x00000004251c7825 */ /* 0x000fe400078e0218 */
[----:B------:R-:W2:Y:S02]  /*3ce0*/  LDG.E.CONSTANT R25, desc[UR10][R24.64] ;  /* 0x0000000a18197981 */ /* 0x000ea4000c1e9900 */
[----:B----4-:R-:W-:Y:S01]  /*3cf0*/  FFMA R18, R19, R26, R18 ;  /* 0x0000001a13127223 */ /* 0x010fe20000000012 */
[----:B------:R-:W-:-:S04]  /*3d00*/  IMAD.WIDE R26, R37, 0x4, R28 ;  /* 0x00000004251a7825 */ /* 0x000fc800078e021c */
[----:B-----5:R-:W-:Y:S01]  /*3d10*/  FFMA R16, R35, R16, R18 ;  /* 0x0000001023107223 */ /* 0x020fe20000000012 */
[C---:B------:R-:W-:Y:S01]  /*3d20*/  IMAD.WIDE R18, R37.reuse, 0x4, R26 ;  /* 0x0000000425127825 */ /* 0x040fe200078e021a */
[----:B------:R0:W4:Y:S04]  /*3d30*/  LDG.E.CONSTANT R24, desc[UR10][R28.64] ;  /* 0x0000000a1c187981 */ /* 0x000128000c1e9900 */
[----:B------:R-:W5:Y:S01]  /*3d40*/  LDG.E.CONSTANT R27, desc[UR10][R26.64] ;  /* 0x0000000a1a1b7981 */ /* 0x000f62000c1e9900 */
[----:B0-----:R-:W-:-:S03]  /*3d50*/  IMAD.WIDE R28, R37, 0x4, R18 ;  /* 0x00000004251c7825 */ /* 0x001fc600078e0212 */
[----:B------:R0:W5:Y:S02]  /*3d60*/  LDG.E.CONSTANT R26, desc[UR10][R18.64] ;  /* 0x0000000a121a7981 */ /* 0x000164000c1e9900 */
[C---:B0-----:R-:W-:Y:S02]  /*3d70*/  IMAD.WIDE R18, R37.reuse, 0x4, R28 ;  /* 0x0000000425127825 */ /* 0x041fe400078e021c */
[----:B------:R-:W5:Y:S02]  /*3d80*/  LDG.E.CONSTANT R29, desc[UR10][R28.64] ;  /* 0x0000000a1c1d7981 */ /* 0x000f64000c1e9900 */
[C---:B------:R-:W-:Y:S02]  /*3d90*/  IMAD.WIDE R30, R37.reuse, 0x4, R18 ;  /* 0x00000004251e7825 */ /* 0x040fe400078e0212 */
[----:B------:R0:W5:Y:S02]  /*3da0*/  LDG.E.CONSTANT R28, desc[UR10][R18.64] ;  /* 0x0000000a121c7981 */ /* 0x000164000c1e9900 */
[----:B------:R-:W-:-:S02]  /*3db0*/  IMAD.WIDE R36, R37, 0x4, R30 ;  /* 0x0000000425247825 */ /* 0x000fc400078e021e */
[----:B------:R-:W5:Y:S02]  /*3dc0*/  LDG.E.CONSTANT R31, desc[UR10][R30.64] ;  /* 0x0000000a1e1f7981 */ /* 0x000f64000c1e9900 */
[----:B------:R-:W-:Y:S02]  /*3dd0*/  FFMA R20, R17, R20, R16 ;  /* 0x0000001411147223 */ /* 0x000fe40000000010 */
[----:B------:R-:W3:Y:S04]  /*3de0*/  LDS.64 R16, [UR9+0x10] ;  /* 0x00001009ff107984 */ /* 0x000ee80008000a00 */
[----:B0-----:R-:W-:Y:S04]  /*3df0*/  LDS.64 R18, [UR9+0x28] ;  /* 0x00002809ff127984 */ /* 0x001fe80008000a00 */
[----:B------:R-:W5:Y:S01]  /*3e00*/  LDG.E.CONSTANT R30, desc[UR10][R36.64] ;  /* 0x0000000a241e7981 */ /* 0x000f62000c1e9900 */
[----:B---3--:R-:W-:-:S03]  /*3e10*/  FFMA R16, R21, R16, R20 ;  /* 0x0000001015107223 */ /* 0x008fc60000000014 */
[----:B------:R-:W0:Y:S01]  /*3e20*/  LDS.64 R20, [UR9+0x18] ;  /* 0x00001809ff147984 */ /* 0x000e220008000a00 */
[----:B------:R-:W-:-:S03]  /*3e30*/  FFMA R34, R17, R34, R16 ;  /* 0x0000002211227223 */ /* 0x000fc60000000010 */
[----:B------:R-:W2:Y:S01]  /*3e40*/  LDS.64 R16, [UR9+0x20] ;  /* 0x00002009ff107984 */ /* 0x000ea20008000a00 */
[----:B0-----:R-:W-:-:S04]  /*3e50*/  FFMA R20, R23, R20, R34 ;  /* 0x0000001417147223 */ /* 0x001fc80000000022 */
[----:B------:R-:W-:Y:S02]  /*3e60*/  FFMA R34, R21, R22, R20 ;  /* 0x0000001615227223 */ /* 0x000fe40000000014 */
[----:B------:R-:W0:Y:S04]  /*3e70*/  LDS.64 R20, [UR9+0x30] ;  /* 0x00003009ff147984 */ /* 0x000e280008000a00 */
[----:B------:R-:W1:Y:S01]  /*3e80*/  LDS.64 R22, [UR9+0x38] ;  /* 0x00003809ff167984 */ /* 0x000e620008000a00 */
[----:B------:R-:W-:-:S04]  /*3e90*/  UIADD3 UR4, UPT, UPT, UR4, 0x10, URZ ;  /* 0x0000001004047890 */ /* 0x000fc8000fffe0ff */
[----:B------:R-:W-:Y:S01]  /*3ea0*/  UISETP.NE.AND UP0, UPT, UR4, UR5, UPT ;  /* 0x000000050400728c */ /* 0x000fe2000bf05270 */
[----:B--2---:R-:W-:-:S04]  /*3eb0*/  FFMA R16, R25, R16, R34 ;  /* 0x0000001019107223 */ /* 0x004fc80000000022 */
[----:B----4-:R-:W-:-:S04]  /*3ec0*/  FFMA R16, R17, R24, R16 ;  /* 0x0000001811107223 */ /* 0x010fc80000000010 */
[----:B-----5:R-:W-:-:S04]  /*3ed0*/  FFMA R16, R27, R18, R16 ;  /* 0x000000121b107223 */ /* 0x020fc80000000010 */
[----:B------:R-:W-:-:S04]  /*3ee0*/  FFMA R16, R19, R26, R16 ;  /* 0x0000001a13107223 */ /* 0x000fc80000000010 */
[----:B0-----:R-:W-:-:S04]  /*3ef0*/  FFMA R16, R29, R20, R16 ;  /* 0x000000141d107223 */ /* 0x001fc80000000010 */
[----:B------:R-:W-:-:S04]  /*3f00*/  FFMA R16, R21, R28, R16 ;  /* 0x0000001c15107223 */ /* 0x000fc80000000010 */
[----:B-1----:R-:W-:-:S04]  /*3f10*/  FFMA R16, R31, R22, R16 ;  /* 0x000000161f107223 */ /* 0x002fc80000000010 */
[----:B------:R-:W-:Y:S01]  /*3f20*/  FFMA R28, R23, R30, R16 ;  /* 0x0000001e171c7223 */ /* 0x000fe20000000010 */
[----:B------:R-:W-:Y:S06]  /*3f30*/  BRA.U UP0, `(.L_x_58) ;  /* 0xfffffffd00047547 */ /* 0x000fec000b83ffff */
[----:B------:R-:W-:-:S05]  /*3f40*/  UMOV UR4, UR5 ;  /* 0x0000000500047c82 */ /* 0x000fca0008000000 */
.L_x_57:
[----:B------:R-:W-:-:S09]  /*3f50*/  UISETP.NE.AND UP0, UPT, UR18, URZ, UPT ;  /* 0x000000ff1200728c */ /* 0x000fd2000bf05270 */
[----:B------:R-:W-:Y:S05]  /*3f60*/  BRA.U !UP0, `(.L_x_59) ;  /* 0x0000000508587547 */ /* 0x000fea000b800000 */
[----:B------:R-:W-:Y:S02]  /*3f70*/  UISETP.GE.U32.AND UP0, UPT, UR19, 0x7, UPT ;  /* 0x000000071300788c */ /* 0x000fe4000bf06070 */
[----:B------:R-:W-:-:S07]  /*3f80*/  UISETP.NE.AND UP1, UPT, UR24, URZ, UPT ;  /* 0x000000ff1800728c */ /* 0x000fce000bf25270 */
[----:B------:R-:W-:Y:S05]  /*3f90*/  BRA.U !UP0, `(.L_x_60) ;  /* 0x0000000108947547 */ /* 0x000fea000b800000 */
[----:B------:R-:W0:Y:S01]  /*3fa0*/  LDC R35, c[0x0][0x40c] ;  /* 0x00010300ff237b82 */ /* 0x000e220000000800 */
[----:B------:R-:W-:Y:S01]  /*3fb0*/  MOV R31, 0x4 ;  /* 0x00000004001f7802 */ /* 0x000fe20000000f00 */
[----:B0-----:R-:W-:-:S04]  /*3fc0*/  IMAD R30, R35, UR4, R12 ;  /* 0x00000004231e7c24 */ /* 0x001fc8000f8e020c */
[----:B------:R-:W-:-:S05]  /*3fd0*/  IMAD.WIDE R30, R30, R31, UR6 ;  /* 0x000000061e1e7e25 */ /* 0x000fca000f8e021f */
[----:B------:R0:W2:Y:S01]  /*3fe0*/  LDG.E.CONSTANT R29, desc[UR10][R30.64] ;  /* 0x0000000a1e1d7981 */ /* 0x0000a2000c1e9900 */
[----:B------:R-:W-:-:S04]  /*3ff0*/  IMAD.WIDE R24, R35, 0x4, R30 ;  /* 0x0000000423187825 */ /* 0x000fc800078e021e */
[C---:B------:R-:W-:Y:S02]  /*4000*/  IMAD.WIDE R22, R35.reuse, 0x4, R24 ;  /* 0x0000000423167825 */ /* 0x040fe400078e0218 */
[----:B------:R4:W5:Y:S02]  /*4010*/  LDG.E.CONSTANT R24, desc[UR10][R24.64] ;  /* 0x0000000a18187981 */ /* 0x000964000c1e9900 */
[C---:B---3--:R-:W-:Y:S02]  /*4020*/  IMAD.WIDE R20, R35.reuse, 0x4, R22 ;  /* 0x0000000423147825 */ /* 0x048fe400078e0216 */
[----:B------:R3:W5:Y:S02]  /*4030*/  LDG.E.CONSTANT R22, desc[UR10][R22.64] ;  /* 0x0000000a16167981 */ /* 0x000764000c1e9900 */
[C---:B------:R-:W-:Y:S02]  /*4040*/  IMAD.WIDE R16, R35.reuse, 0x4, R20 ;  /* 0x0000000423107825 */ /* 0x040fe400078e0214 */
[----:B------:R3:W5:Y:S02]  /*4050*/  LDG.E.CONSTANT R20, desc[UR10][R20.64] ;  /* 0x0000000a14147981 */ /* 0x000764000c1e9900 */
[----:B------:R-:W-:-:S02]  /*4060*/  IMAD.WIDE R18, R35, 0x4, R16 ;  /* 0x0000000423127825 */ /* 0x000fc400078e0210 */
[----:B------:R3:W5:Y:S02]  /*4070*/  LDG.E.CONSTANT R16, desc[UR10][R16.64] ;  /* 0x0000000a10107981 */ /* 0x000764000c1e9900 */
[C---:B-1----:R-:W-:Y:S02]  /*4080*/  IMAD.WIDE R26, R35.reuse, 0x4, R18 ;  /* 0x00000004231a7825 */ /* 0x042fe400078e0212 */
[----:B------:R1:W5:Y:S02]  /*4090*/  LDG.E.CONSTANT R18, desc[UR10][R18.64] ;  /* 0x0000000a12127981 */ /* 0x000364000c1e9900 */
[----:B0-----:R-:W-:Y:S02]  /*40a0*/  IMAD.WIDE R30, R35, 0x4, R26 ;  /* 0x00000004231e7825 */ /* 0x001fe400078e021a */
[----:B------:R-:W5:Y:S04]  /*40b0*/  LDG.E.CONSTANT R26, desc[UR10][R26.64] ;  /* 0x0000000a1a1a7981 */ /* 0x000f68000c1e9900 */
[----:B------:R-:W5:Y:S01]  /*40c0*/  LDG.E.CONSTANT R30, desc[UR10][R30.64] ;  /* 0x0000000a1e1e7981 */ /* 0x000f62000c1e9900 */
[----:B------:R-:W-:-:S09]  /*40d0*/  ULEA UR9, UR4, UR23, 0x2 ;  /* 0x0000001704097291 */ /* 0x000fd2000f8e10ff */
[----:B----4-:R-:W2:Y:S04]  /*40e0*/  LDS R25, [UR9] ;  /* 0x00000009ff197984 */ /* 0x010ea80008000800 */
[----:B---3--:R-:W5:Y:S04]  /*40f0*/  LDS R23, [UR9+0x4] ;  /* 0x00000409ff177984 */ /* 0x008f680008000800 */
[----:B------:R-:W0:Y:S04]  /*4100*/  LDS R34, [UR9+0x8] ;  /* 0x00000809ff227984 */ /* 0x000e280008000800 */
[----:B------:R-:W3:Y:S04]  /*4110*/  LDS R35, [UR9+0xc] ;  /* 0x00000c09ff237984 */ /* 0x000ee80008000800 */
[----:B------:R-:W4:Y:S04]  /*4120*/  LDS R21, [UR9+0x10] ;  /* 0x00001009ff157984 */ /* 0x000f280008000800 */
[----:B------:R-:W4:Y:S04]  /*4130*/  LDS R17, [UR9+0x14] ;  /* 0x00001409ff117984 */ /* 0x000f280008000800 */
[----:B-1----:R-:W-:Y:S01]  /*4140*/  LDS R19, [UR9+0x1c] ;  /* 0x00001c09ff137984 */ /* 0x002fe20008000800 */
[----:B------:R-:W-:Y:S01]  /*4150*/  UIADD3 UR4, UPT, UPT, UR4, 0x8, URZ ;  /* 0x0000000804047890 */ /* 0x000fe2000fffe0ff */
[----:B--2---:R-:W-:-:S02]  /*4160*/  FFMA R25, R29, R25, R28 ;  /* 0x000000191d197223 */ /* 0x004fc4000000001c */
[----:B------:R-:W1:Y:S02]  /*4170*/  LDS R28, [UR9+0x18] ;  /* 0x00001809ff1c7984 */ /* 0x000e640008000800 */
[----:B-----5:R-:W-:-:S04]  /*4180*/  FFMA R23, R24, R23, R25 ;  /* 0x0000001718177223 */ /* 0x020fc80000000019 */
[----:B0-----:R-:W-:-:S04]  /*4190*/  FFMA R23, R22, R34, R23 ;  /* 0x0000002216177223 */ /* 0x001fc80000000017 */
[----:B---3--:R-:W-:-:S04]  /*41a0*/  FFMA R23, R20, R35, R23 ;  /* 0x0000002314177223 */ /* 0x008fc80000000017 */
[----:B----4-:R-:W-:-:S04]  /*41b0*/  FFMA R21, R16, R21, R23 ;  /* 0x0000001510157223 */ /* 0x010fc80000000017 */
[----:B------:R-:W-:-:S04]  /*41c0*/  FFMA R17, R18, R17, R21 ;  /* 0x0000001112117223 */ /* 0x000fc80000000015 */
[----:B-1----:R-:W-:-:S04]  /*41d0*/  FFMA R17, R26, R28, R17 ;  /* 0x0000001c1a117223 */ /* 0x002fc80000000011 */
[----:B------:R-:W-:-:S07]  /*41e0*/  FFMA R28, R30, R19, R17 ;  /* 0x000000131e1c7223 */ /* 0x000fce0000000011 */
.L_x_60:
[----:B------:R-:W-:Y:S05]  /*41f0*/  BRA.U !UP1, `(.L_x_59) ;  /* 0x0000000109b47547 */ /* 0x000fea000b800000 */
[----:B------:R-:W-:Y:S02]  /*4200*/  UISETP.GE.U32.AND UP0, UPT, UR25, 0x3, UPT ;  /* 0x000000031900788c */ /* 0x000fe4000bf06070 */
[----:B------:R-:W-:-:S07]  /*4210*/  UISETP.NE.AND UP1, UPT, UR16, URZ, UPT ;  /* 0x000000ff1000728c */ /* 0x000fce000bf25270 */
[----:B------:R-:W-:Y:S05]  /*4220*/  BRA.U !UP0, `(.L_x_61) ;  /* 0x0000000108547547 */ /* 0x000fea000b800000 */
[----:B------:R-:W0:Y:S01]  /*4230*/  LDC R23, c[0x0][0x40c] ;  /* 0x00010300ff177b82 */ /* 0x000e220000000800 */
[----:B---3--:R-:W-:Y:S02]  /*4240*/  HFMA2 R21, -RZ, RZ, 0, 2.384185791015625e-07 ;  /* 0x00000004ff157431 */ /* 0x008fe400000001ff */
[----:B0-----:R-:W-:-:S04]  /*4250*/  IMAD R20, R23, UR4, R12 ;  /* 0x0000000417147c24 */ /* 0x001fc8000f8e020c */
[----:B------:R-:W-:-:S04]  /*4260*/  IMAD.WIDE R20, R20, R21, UR6 ;  /* 0x0000000614147e25 */ /* 0x000fc8000f8e0215 */
[C---:B------:R-:W-:Y:S02]  /*4270*/  IMAD.WIDE R16, R23.reuse, 0x4, R20 ;  /* 0x0000000417107825 */ /* 0x040fe400078e0214 */
[----:B------:R-:W2:Y:S02]  /*4280*/  LDG.E.CONSTANT R21, desc[UR10][R20.64] ;  /* 0x0000000a14157981 */ /* 0x000ea4000c1e9900 */
[C---:B------:R-:W-:Y:S02]  /*4290*/  IMAD.WIDE R18, R23.reuse, 0x4, R16 ;  /* 0x0000000417127825 */ /* 0x040fe400078e0210 */
[----:B------:R-:W3:Y:S02]  /*42a0*/  LDG.E.CONSTANT R16, desc[UR10][R16.64] ;  /* 0x0000000a10107981 */ /* 0x000ee4000c1e9900 */
[----:B------:R-:W-:Y:S02]  /*42b0*/  IMAD.WIDE R22, R23, 0x4, R18 ;  /* 0x0000000417167825 */ /* 0x000fe400078e0212 */
[----:B------:R-:W4:Y:S04]  /*42c0*/  LDG.E.CONSTANT R18, desc[UR10][R18.64] ;  /* 0x0000000a12127981 */ /* 0x000f28000c1e9900 */
[----:B------:R-:W5:Y:S01]  /*42d0*/  LDG.E.CONSTANT R22, desc[UR10][R22.64] ;  /* 0x0000000a16167981 */ /* 0x000f62000c1e9900 */
[----:B------:R-:W-:-:S02]  /*42e0*/  ULEA UR9, UR4, UR23, 0x2 ;  /* 0x0000001704097291 */ /* 0x000fc4000f8e10ff */
[----:B------:R-:W-:-:S07]  /*42f0*/  UIADD3 UR4, UPT, UPT, UR4, 0x4, URZ ;  /* 0x0000000404047890 */ /* 0x000fce000fffe0ff */
[----:B------:R-:W2:Y:S04]  /*4300*/  LDS R24, [UR9] ;  /* 0x00000009ff187984 */ /* 0x000ea80008000800 */
[----:B------:R-:W3:Y:S04]  /*4310*/  LDS R25, [UR9+0x4] ;  /* 0x00000409ff197984 */ /* 0x000ee80008000800 */
[----:B------:R-:W4:Y:S04]  /*4320*/  LDS R26, [UR9+0x8] ;  /* 0x00000809ff1a7984 */ /* 0x000f280008000800 */
[----:B-1----:R-:W5:Y:S01]  /*4330*/  LDS R27, [UR9+0xc] ;  /* 0x00000c09ff1b7984 */ /* 0x002f620008000800 */
[----:B--2---:R-:W-:-:S04]  /*4340*/  FFMA R21, R21, R24, R28 ;  /* 0x0000001815157223 */ /* 0x004fc8000000001c */
[----:B---3--:R-:W-:-:S04]  /*4350*/  FFMA R21, R16, R25, R21 ;  /* 0x0000001910157223 */ /* 0x008fc80000000015 */
[----:B----4-:R-:W-:-:S04]  /*4360*/  FFMA R21, R18, R26, R21 ;  /* 0x0000001a12157223 */ /* 0x010fc80000000015 */
[----:B-----5:R-:W-:-:S07]  /*4370*/  FFMA R28, R22, R27, R21 ;  /* 0x0000001b161c7223 */ /* 0x020fce0000000015 */
.L_x_61:
[----:B------:R-:W-:Y:S05]  /*4380*/  BRA.U !UP1, `(.L_x_59) ;  /* 0x0000000109507547 */ /* 0x000fea000b800000 */
[----:B---3--:R-:W0:Y:S01]  /*4390*/  LDC R21, c[0x0][0x40c] ;  /* 0x00010300ff157b82 */ /* 0x008e220000000800 */
[----:B------:R-:W-:Y:S01]  /*43a0*/  MOV R17, 0x4 ;  /* 0x0000000400117802 */ /* 0x000fe20000000f00 */
[----:B0-----:R-:W-:-:S04]  /*43b0*/  IMAD R16, R21, UR4, R12 ;  /* 0x0000000415107c24 */ /* 0x001fc8000f8e020c */
[----:B------:R-:W-:-:S05]  /*43c0*/  IMAD.WIDE R16, R16, R17, UR6 ;  /* 0x0000000610107e25 */ /* 0x000fca000f8e0211 */
[----:B------:R-:W2:Y:S01]  /*43d0*/  LDG.E.CONSTANT R19, desc[UR10][R16.64] ;  /* 0x0000000a10137981 */ /* 0x000ea2000c1e9900 */
[----:B------:R-:W-:Y:S02]  /*43e0*/  ULEA UR4, UR4, UR23, 0x2 ;  /* 0x0000001704047291 */ /* 0x000fe4000f8e10ff */
[----:B------:R-:W-:-:S07]  /*43f0*/  UISETP.NE.AND UP0, UPT, UR16, 0x1, UPT ;  /* 0x000000011000788c */ /* 0x000fce000bf05270 */
[----:B------:R-:W2:Y:S02]  /*4400*/  LDS R18, [UR4] ;  /* 0x00000004ff127984 */ /* 0x000ea40008000800 */
[----:B--2---:R-:W-:Y:S01]  /*4410*/  FFMA R28, R19, R18, R28 ;  /* 0x00000012131c7223 */ /* 0x004fe2000000001c */
[----:B------:R-:W-:Y:S06]  /*4420*/  BRA.U !UP0, `(.L_x_59) ;  /* 0x0000000108287547 */ /* 0x000fec000b800000 */
[----:B------:R-:W-:Y:S01]  /*4430*/  UISETP.NE.AND UP0, UPT, UR16, 0x2, UPT ;  /* 0x000000021000788c */ /* 0x000fe2000bf05270 */
[----:B------:R-:W-:Y:S01]  /*4440*/  IMAD.WIDE R18, R21, 0x4, R16 ;  /* 0x0000000415127825 */ /* 0x000fe200078e0210 */
[----:B------:R-:W0:Y:S04]  /*4450*/  LDS R20, [UR4+0x4] ;  /* 0x00000404ff147984 */ /* 0x000e280008000800 */
[----:B------:R-:W-:-:S13]  /*4460*/  PLOP3.LUT P0, PT, PT, PT, UP0, 0x80, 0x8 ;  /* 0x000000000008781c */ /* 0x000fda0003f0f008 */
[----:B------:R-:W-:Y:S02]  /*4470*/  @P0 IMAD.WIDE R16, R21, 0x4, R18 ;  /* 0x0000000415100825 */ /* 0x000fe400078e0212 */
[----:B------:R-:W0:Y:S04]  /*4480*/  LDG.E.CONSTANT R19, desc[UR10][R18.64] ;  /* 0x0000000a12137981 */ /* 0x000e28000c1e9900 */
[----:B------:R-:W2:Y:S04]  /*4490*/  @P0 LDG.E.CONSTANT R17, desc[UR10][R16.64] ;  /* 0x0000000a10110981 */ /* 0x000ea8000c1e9900 */
[----:B------:R-:W2:Y:S01]  /*44a0*/  @P0 LDS R21, [UR4+0x8] ;  /* 0x00000804ff150984 */ /* 0x000ea20008000800 */
[----:B0-----:R-:W-:-:S04]  /*44b0*/  FFMA R28, R19, R20, R28 ;  /* 0x00000014131c7223 */ /* 0x001fc8000000001c */
[----:B--2---:R-:W-:-:S07]  /*44c0*/  @P0 FFMA R28, R17, R21, R28 ;  /* 0x00000015111c0223 */ /* 0x004fce000000001c */
.L_x_59:
[----:B------:R-:W2:Y:S01]  /*44d0*/  LDG.E R19, desc[UR10][R14.64] ;  /* 0x0000000a0e137981 */ /* 0x000ea2000c1e1900 */
[----:B------:R-:W-:Y:S01]  /*44e0*/  LEA R18, R12, UR23, 0x2 ;  /* 0x000000170c127c11 */ /* 0x000fe2000f8e10ff */
[----:B------:R-:W0:Y:S05]  /*44f0*/  LDC.64 R16, c[0x0][0x3d0] ;  /* 0x0000f400ff107b82 */ /* 0x000e2a0000000a00 */
[----:B------:R-:W4:Y:S01]  /*4500*/  LDS R18, [R18] ;  /* 0x0000000012127984 */ /* 0x000f220000000800 */
[----:B0-----:R-:W-:-:S04]  /*4510*/  IMAD.WIDE R16, R13, 0x4, R16 ;  /* 0x000000040d107825 */ /* 0x001fc800078e0210 */
[----:B----4-:R-:W-:Y:S01]  /*4520*/  FADD R13, -R18, -RZ ;  /* 0x800000ff120d7221 */ /* 0x010fe20000000100 */
[----:B--2---:R-:W-:-:S05]  /*4530*/  FADD R19, R19, R28 ;  /* 0x0000001c13137221 */ /* 0x004fca0000000000 */
[----:B------:R2:W-:Y:S04]  /*4540*/  STG.E desc[UR10][R14.64], R19 ;  /* 0x000000130e007986 */ /* 0x0005e8000c10190a */
[----:B------:R2:W-:Y:S02]  /*4550*/  STG.E desc[UR10][R16.64], R13 ;  /* 0x0000000d10007986 */ /* 0x0005e4000c10190a */
.L_x_56:
[----:B------:R-:W-:Y:S05]  /*4560*/  BSYNC.RECONVERGENT B0 ;  /* 0x0000000000007941 */ /* 0x000fea0003800200 */
.L_x_55:
[----:B------:R-:W-:Y:S01]  /*4570*/  BAR.SYNC.DEFER_BLOCKING 0x0 ;  /* 0x0000000000007b1d */ /* 0x000fe20000010000 */
[----:B------:R-:W-:-:S05]  /*4580*/  ISETP.GE.U32.AND P0, PT, R12, UR12, PT ;  /* 0x0000000c0c007c0c */ /* 0x000fca000bf06070 */
[----:B------:R-:W-:Y:S08]  /*4590*/  BSSY.RECONVERGENT B0, `(.L_x_62) ;  /* 0x0000034000007945 */ /* 0x000ff00003800200 */
[----:B------:R-:W-:Y:S05]  /*45a0*/  @P0 BRA `(.L_x_63) ;  /* 0x0000000000c80947 */ /* 0x000fea0003800000 */
[----:B------:R-:W4:Y:S01]  /*45b0*/  LDC R18, c[0x0][0x40c] ;  /* 0x00010300ff127b82 */ /* 0x000f220000000800 */
[----:B---3--:R-:W3:Y:S01]  /*45c0*/  S2R R21, SR_CgaCtaId ;  /* 0x0000000000157919 */ /* 0x008ee20000008800 */
[----:B--2---:R-:W-:Y:S01]  /*45d0*/  MOV R16, 0x400 ;  /* 0x0000040000107802 */ /* 0x004fe20000000f00 */
[----:B------:R-:W-:Y:S01]  /*45e0*/  FADD R2, -R2, 1 ;  /* 0x3f80000002027421 */ /* 0x000fe20000000100 */
[-C--:B----4-:R-:W-:Y:S02]  /*45f0*/  IABS R13, R18.reuse ;  /* 0x00000012000d7213 */ /* 0x090fe40000000000 */
[----:B------:R-:W-:Y:S02]  /*4600*/  ISETP.NE.AND P4, PT, R18, RZ, PT ;  /* 0x000000ff1200720c */ /* 0x000fe40003f85270 */
[----:B------:R-:W2:Y:S01]  /*4610*/  I2F.RP R17, R13 ;  /* 0x0000000d00117306 */ /* 0x000ea20000209400 */
[----:B------:R-:W-:Y:S02]  /*4620*/  LOP3.LUT R18, RZ, R18, RZ, 0x33, !PT ;  /* 0x00000012ff127212 */ /* 0x000fe400078e33ff */
[----:B---3--:R-:W-:-:S05]  /*4630*/  LEA R16, R21, R16, 0x18 ;  /* 0x0000001015107211 */ /* 0x008fca00078ec0ff */
[----:B--2---:R-:W1:Y:S02]  /*4640*/  MUFU.RCP R17, R17 ;  /* 0x0000001100117308 */ /* 0x004e640000001000 */
[----:B-1----:R-:W-:-:S06]  /*4650*/  IADD3 R14, PT, PT, R17, 0xffffffe, RZ ;  /* 0x0ffffffe110e7810 */ /* 0x002fcc0007ffe0ff */
[----:B------:R1:W2:Y:S02]  /*4660*/  F2I.FTZ.U32.TRUNC.NTZ R15, R14 ;  /* 0x0000000e000f7305 */ /* 0x0002a4000021f000 */
[----:B-1----:R-:W-:Y:S01]  /*4670*/  HFMA2 R14, -RZ, RZ, 0, 0 ;  /* 0x00000000ff0e7431 */ /* 0x002fe200000001ff */
[----:B--2---:R-:W-:-:S05]  /*4680*/  IADD3 R20, PT, PT, RZ, -R15, RZ ;  /* 0x8000000fff147210 */ /* 0x004fca0007ffe0ff */
[----:B------:R-:W-:-:S04]  /*4690*/  IMAD R19, R20, R13, RZ ;  /* 0x0000000d14137224 */ /* 0x000fc800078e02ff */
[----:B------:R-:W-:-:S04]  /*46a0*/  IMAD.HI.U32 R17, R15, R19, R14 ;  /* 0x000000130f117227 */ /* 0x000fc800078e000e */
[----:B------:R-:W-:-:S07]  /*46b0*/  IMAD.MOV.U32 R19, RZ, RZ, R12 ;  /* 0x000000ffff137224 */ /* 0x000fce00078e000c */
.L_x_64:
[----:B------:R-:W1:Y:S01]  /*46c0*/  LDC R22, c[0x0][0x40c] ;  /* 0x00010300ff167b82 */ /* 0x000e620000000800 */
[----:B----4-:R-:W-:-:S05]  /*46d0*/  IABS R20, R19 ;  /* 0x0000001300147213 */ /* 0x010fca0000000000 */
        /* <DEDUP_REMOVED lines=10> */
[----:B------:R-:W-:-:S04]  /*4780*/  @P0 IADD3 R14, PT, PT, R14, 0x1, RZ ;  /* 0x000000010e0e0810 */ /* 0x000fc80007ffe0ff */
[----:B------:R-:W-:-:S04]  /*4790*/  @!P3 IADD3 R14, PT, PT, -R14, RZ, RZ ;  /* 0x000000ff0e0eb210 */ /* 0x000fc80007ffe1ff */
[----:B------:R-:W-:-:S04]  /*47a0*/  SEL R20, R18, R14, !P4 ;  /* 0x0000000e12147207 */ /* 0x000fc80006000000 */
[----:B------:R-:W-:-:S05]  /*47b0*/  IADD3 R14, PT, PT, -R20, RZ, RZ ;  /* 0x000000ff140e7210 */ /* 0x000fca0007ffe1ff */
[----:B------:R-:W-:-:S04]  /*47c0*/  IMAD R15, R22, R14, R19 ;  /* 0x0000000e160f7224 */ /* 0x000fc800078e0213 */
[----:B------:R-:W-:-:S06]  /*47d0*/  IMAD.WIDE R14, R15, 0x4, R32 ;  /* 0x000000040f0e7825 */ /* 0x000fcc00078e0220 */
[----:B------:R-:W2:Y:S01]  /*47e0*/  LDG.E.CONSTANT R15, desc[UR10][R14.64] ;  /* 0x0000000a0e0f7981 */ /* 0x000ea2000c1e9900 */
[C---:B------:R-:W-:Y:S02]  /*47f0*/  LEA R21, R19.reuse, UR13, 0x2 ;  /* 0x0000000d13157c11 */ /* 0x040fe4000f8e10ff */
[----:B------:R-:W-:Y:S02]  /*4800*/  LEA R24, R20, UR23, 0x2 ;  /* 0x0000001714187c11 */ /* 0x000fe4000f8e10ff */
[C---:B------:R-:W-:Y:S01]  /*4810*/  LEA R20, R19.reuse, R16, 0x2 ;  /* 0x0000001013147211 */ /* 0x040fe200078e10ff */
[----:B------:R-:W1:Y:S01]  /*4820*/  LDS R23, [R21] ;  /* 0x0000000015177984 */ /* 0x000e620000000800 */
[----:B------:R-:W-:-:S04]  /*4830*/  IADD3 R19, PT, PT, R19, UR17, RZ ;  /* 0x0000001113137c10 */ /* 0x000fc8000fffe0ff */
[----:B------:R-:W-:Y:S01]  /*4840*/  ISETP.GE.AND P0, PT, R19, UR12, PT ;  /* 0x0000000c13007c0c */ /* 0x000fe2000bf06270 */
[----:B-1----:R-:W-:-:S05]  /*4850*/  FMUL R22, R0, R23 ;  /* 0x0000001700167220 */ /* 0x002fca0000400000 */
[----:B------:R-:W-:Y:S04]  /*4860*/  STS [R21], R22 ;  /* 0x0000001615007388 */ /* 0x000fe80000000800 */
[----:B------:R-:W2:Y:S04]  /*4870*/  LDS R24, [R24] ;  /* 0x0000000018187984 */ /* 0x000ea80000000800 */
[----:B------:R-:W1:Y:S01]  /*4880*/  LDS R23, [R20] ;  /* 0x0000000014177984 */ /* 0x000e620000000800 */
[----:B--2---:R-:W-:-:S04]  /*4890*/  FMUL R25, R24, R15 ;  /* 0x0000000f18197220 */ /* 0x004fc80000400000 */
[----:B-1----:R-:W-:-:S05]  /*48a0*/  FFMA R23, R2, R23, R25 ;  /* 0x0000001702177223 */ /* 0x002fca0000000019 */
[----:B------:R4:W-:Y:S01]  /*48b0*/  STS [R20], R23 ;  /* 0x0000001714007388 */ /* 0x0009e20000000800 */
[----:B------:R-:W-:Y:S05]  /*48c0*/  @!P0 BRA `(.L_x_64) ;  /* 0xfffffffc007c8947 */ /* 0x000fea000383ffff */
.L_x_63:
[----:B------:R-:W-:Y:S05]  /*48d0*/  BSYNC.RECONVERGENT B0 ;  /* 0x0000000000007941 */ /* 0x000fea0003800200 */
.L_x_62:
[----:B------:R-:W-:Y:S06]  /*48e0*/  BAR.SYNC.DEFER_BLOCKING 0x0 ;  /* 0x0000000000007b1d */ /* 0x000fec0000010000 */
[----:B------:R-:W-:Y:S05]  /*48f0*/  @P1 BRA `(.L_x_65) ;  /* 0xffffffb800741947 */ /* 0x000fea000383ffff */
.L_x_3:
[----:B------:R-:W-:-:S13]  /*4900*/  ISETP.GE.U32.AND P0, PT, R12, UR12, PT ;  /* 0x0000000c0c007c0c */ /* 0x000fda000bf06070 */
[----:B------:R-:W-:Y:S05]  /*4910*/  @P0 EXIT ;  /* 0x000000000000094d */ /* 0x000fea0003800000 */
[----:B------:R-:W5:Y:S01]  /*4920*/  S2UR UR5, SR_CgaCtaId ;  /* 0x00000000000579c3 */ /* 0x000f620000008800 */
[----:B------:R-:W-:Y:S01]  /*4930*/  UMOV UR4, 0x400 ;  /* 0x0000040000047882 */ /* 0x000fe20000000000 */
[----:B------:R-:W0:Y:S06]  /*4940*/  LDCU UR6, c[0x0][0x360] ;  /* 0x00006c00ff0677ac */ /* 0x000e2c0008000800 */
[----:B------:R-:W0:Y:S08]  /*4950*/  LDC.64 R6, c[0x0][0x3f8] ;  /* 0x0000fe00ff067b82 */ /* 0x000e300000000a00 */
[----:B------:R-:W0:Y:S01]  /*4960*/  LDC.64 R8, c[0x0][0x400] ;  /* 0x00010000ff087b82 */ /* 0x000e220000000a00 */
[----:B-----5:R-:W-:-:S12]  /*4970*/  ULEA UR4, UR5, UR4, 0x18 ;  /* 0x0000000405047291 */ /* 0x020fd8000f8ec0ff */
.L_x_66:
[C---:B------:R-:W-:Y:S01]  /*4980*/  LEA R0, R12.reuse, UR4, 0x2 ;  /* 0x000000040c007c11 */ /* 0x040fe2000f8e10ff */
[C---:B0-----:R-:W-:Y:S01]  /*4990*/  IMAD.WIDE R2, R12.reuse, 0x4, R6 ;  /* 0x000000040c027825 */ /* 0x041fe200078e0206 */
[----:B------:R-:W-:-:S03]  /*49a0*/  LEA R10, R12, UR13, 0x2 ;  /* 0x0000000d0c0a7c11 */ /* 0x000fc6000f8e10ff */
[----:B------:R-:W0:Y:S01]  /*49b0*/  LDS R11, [R0] ;  /* 0x00000000000b7984 */ /* 0x000e220000000800 */
[C---:B---3--:R-:W-:Y:S01]  /*49c0*/  IMAD.WIDE R4, R12.reuse, 0x4, R8 ;  /* 0x000000040c047825 */ /* 0x048fe200078e0208 */
[----:B------:R-:W-:Y:S02]  /*49d0*/  IADD3 R12, PT, PT, R12, UR6, RZ ;  /* 0x000000060c0c7c10 */ /* 0x000fe4000fffe0ff */
[----:B--2---:R-:W2:Y:S02]  /*49e0*/  LDS R13, [R10] ;  /* 0x000000000a0d7984 */ /* 0x004ea40000000800 */
[----:B------:R-:W-:Y:S02]  /*49f0*/  ISETP.GE.AND P0, PT, R12, UR12, PT ;  /* 0x0000000c0c007c0c */ /* 0x000fe4000bf06270 */
[----:B0-----:R0:W-:Y:S04]  /*4a00*/  STG.E desc[UR10][R2.64], R11 ;  /* 0x0000000b02007986 */ /* 0x0011e8000c10190a */
[----:B--2---:R0:W-:Y:S07]  /*4a10*/  STG.E desc[UR10][R4.64], R13 ;  /* 0x0000000d04007986 */ /* 0x0041ee000c10190a */
[----:B------:R-:W-:Y:S05]  /*4a20*/  @!P0 BRA `(.L_x_66) ;  /* 0xfffffffc00d48947 */ /* 0x000fea000383ffff */
[----:B------:R-:W-:Y:S05]  /*4a30*/  EXIT ;  /* 0x000000000000794d */ /* 0x000fea0003800000 */
.L_x_67:
[----:B------:R-:W-:-:S00]  /*4a40*/  BRA `(.L_x_67) ;  /* 0xfffffffc00fc7947 */ /* 0x000fc0000383ffff */
[----:B------:R-:W-:-:S00]  /*4a50*/  NOP ;  /* 0x0000000000007918 */ /* 0x000fc00000000000 */
        /* <DEDUP_REMOVED lines=10> */
.L_x_68:


//--------------------- .nv.shared._Z22titans_backward_kernelPKfS0_S0_S0_S0_S0_S0_S0_S0_PfS1_S1_S1_S1_S1_S1_S1_ii --------------------------
	.section	.nv.shared._Z22titans_backward_kernelPKfS0_S0_S0_S0_S0_S0_S0_S0_PfS1_S1_S1_S1_S1_S1_S1_ii,"aw",@nobits
	.sectionflags	@""
	.align	16
	.zero		1024


//--------------------- .nv.shared.reserved.0     --------------------------
	.section	.nv.shared.reserved.0,"aw",@nobits
	.weak		__nv_reservedSMEM_offset_0_alias
	.size		__nv_reservedSMEM_offset_0_alias, 0, 64
	.other		__nv_reservedSMEM_offset_0_alias,@"STO_CUDA_RESERVED_SHARED STV_DEFAULT"
__nv_reservedSMEM_offset_0_alias:
	.zero		0
	.zero		64


//--------------------- .nv.constant0._Z22titans_backward_kernelPKfS0_S0_S0_S0_S0_S0_S0_S0_PfS1_S1_S1_S1_S1_S1_S1_ii --------------------------
	.section	.nv.constant0._Z22titans_backward_kernelPKfS0_S0_S0_S0_S0_S0_S0_S0_PfS1_S1_S1_S1_S1_S1_S1_ii,"a",@progbits
	.sectionflags	@""
	.align	4
.nv.constant0._Z22titans_backward_kernelPKfS0_S0_S0_S0_S0_S0_S0_S0_PfS1_S1_S1_S1_S1_S1_S1_ii:
	.zero		1040


//--------------------- SYMBOLS --------------------------

	.type		.nv.reservedSmem.offset0,@object
	.size		.nv.reservedSmem.offset0,0x4
	.type		.nv.reservedSmem.cap,@object
	.size		.nv.reservedSmem.cap,0x4
